//
// Generated by NVIDIA NVVM Compiler
//
// Compiler Build ID: CL-36424714
// Cuda compilation tools, release 13.0, V13.0.88
// Based on NVVM 20.0.0
//

.version 9.0
.target sm_100
.address_size 64

	// .globl	_Z4funcPfS_S_
// _ZZ4funcPfS_S_E6A_part has been demoted
// _ZZ4funcPfS_S_E6B_part has been demoted

.visible .entry _Z4funcPfS_S_(
	.param .u64 .ptr .align 1 _Z4funcPfS_S__param_0,
	.param .u64 .ptr .align 1 _Z4funcPfS_S__param_1,
	.param .u64 .ptr .align 1 _Z4funcPfS_S__param_2
)
{
	.reg .pred 	%p<2>;
	.reg .b32 	%r<56>;
	.reg .b32 	%f<1442>;
	.reg .b64 	%rd<68>;
	// demoted variable
	.shared .align 4 .b8 _ZZ4funcPfS_S_E6A_part[16384];
	// demoted variable
	.shared .align 4 .b8 _ZZ4funcPfS_S_E6B_part[16384];
	ld.param.u64 	%rd11, [_Z4funcPfS_S__param_0];
	ld.param.u64 	%rd12, [_Z4funcPfS_S__param_1];
	cvta.to.global.u64 	%rd13, %rd11;
	cvta.to.global.u64 	%rd14, %rd12;
	mov.u32 	%r4, %tid.x;
	cvt.u64.u32 	%rd15, %r4;
	mov.u32 	%r5, %ctaid.x;
	mov.u32 	%r6, %ctaid.y;
	shr.u64 	%rd16, %rd15, 2;
	mul.wide.u32 	%rd17, %r4, 4;
	shl.b32 	%r7, %r6, 7;
	cvt.u64.u32 	%rd18, %r7;
	add.s64 	%rd19, %rd16, %rd18;
	and.b64  	%rd20, %rd17, 12;
	cvt.u32.u64 	%r8, %rd20;
	shl.b32 	%r9, %r8, 9;
	mov.u32 	%r10, _ZZ4funcPfS_S_E6A_part;
	add.s32 	%r11, %r10, %r9;
	shl.b64 	%rd21, %rd19, 13;
	shl.b64 	%rd22, %rd17, 2;
	and.b64  	%rd23, %rd22, 48;
	or.b64  	%rd24, %rd21, %rd23;
	add.s64 	%rd25, %rd13, %rd24;
	ld.global.v4.f32 	{%f130, %f131, %f132, %f133}, [%rd25];
	cvt.u32.u64 	%r12, %rd16;
	shl.b32 	%r13, %r12, 2;
	add.s32 	%r14, %r11, %r13;
	st.shared.f32 	[%r14], %f130;
	st.shared.f32 	[%r14+512], %f131;
	st.shared.f32 	[%r14+1024], %f132;
	st.shared.f32 	[%r14+1536], %f133;
	ld.global.v4.f32 	{%f134, %f135, %f136, %f137}, [%rd25+524288];
	st.shared.f32 	[%r14+256], %f134;
	st.shared.f32 	[%r14+768], %f135;
	st.shared.f32 	[%r14+1280], %f136;
	st.shared.f32 	[%r14+1792], %f137;
	mul.wide.u32 	%rd26, %r5, 128;
	and.b64  	%rd27, %rd17, 124;
	or.b64  	%rd28, %rd26, %rd27;
	shl.b32 	%r15, %r4, 4;
	and.b32  	%r16, %r15, 496;
	mov.u32 	%r17, _ZZ4funcPfS_S_E6B_part;
	add.s32 	%r18, %r17, %r16;
	shr.u64 	%rd29, %rd15, 5;
	cvt.u32.u64 	%r19, %rd29;
	shl.b32 	%r20, %r19, 9;
	add.s32 	%r21, %r18, %r20;
	shl.b64 	%rd30, %rd29, 8;
	add.s64 	%rd31, %rd30, %rd28;
	shl.b64 	%rd32, %rd31, 2;
	add.s64 	%rd33, %rd14, %rd32;
	ld.global.v4.f32 	{%f138, %f139, %f140, %f141}, [%rd33];
	st.shared.v4.f32 	[%r21], {%f138, %f139, %f140, %f141};
	ld.global.v4.f32 	{%f142, %f143, %f144, %f145}, [%rd33+8192];
	st.shared.v4.f32 	[%r21+4096], {%f142, %f143, %f144, %f145};
	bar.sync 	0;
	mul.wide.u32 	%rd34, %r6, 1048576;
	shl.b64 	%rd35, %rd16, 13;
	add.s64 	%rd36, %rd34, %rd35;
	and.b32  	%r22, %r4, 3;
	mul.wide.u32 	%rd37, %r22, 16;
	or.b64  	%rd38, %rd36, %rd37;
	add.s64 	%rd39, %rd38, %rd13;
	add.s64 	%rd1, %rd39, 524352;
	shl.b64 	%rd40, %rd29, 10;
	mul.wide.u32 	%rd41, %r5, 512;
	add.s64 	%rd42, %rd40, %rd41;
	and.b32  	%r23, %r4, 31;
	mul.wide.u32 	%rd43, %r23, 16;
	or.b64  	%rd44, %rd42, %rd43;
	add.s64 	%rd45, %rd44, %rd14;
	add.s64 	%rd66, %rd45, 24576;
	mov.b64 	%rd67, 0;
	mov.b32 	%r55, 0;
$L__BB0_1:
	add.s32 	%r55, %r55, 1;
	shl.b32 	%r24, %r55, 13;
	and.b32  	%r25, %r24, 8192;
	mov.u32 	%r26, _ZZ4funcPfS_S_E6A_part;
	add.s32 	%r27, %r26, %r25;
	mov.u32 	%r28, %tid.x;
	cvt.u64.u32 	%rd46, %r28;
	mul.wide.u32 	%rd47, %r28, 4;
	cvt.u32.u64 	%r29, %rd47;
	shl.b32 	%r30, %r29, 9;
	and.b32  	%r31, %r30, 6144;
	add.s32 	%r32, %r27, %r31;
	add.s64 	%rd48, %rd1, %rd67;
	ld.global.v4.f32 	{%f146, %f147, %f148, %f149}, [%rd48+-524288];
	shr.u64 	%rd49, %rd46, 2;
	cvt.u32.u64 	%r33, %rd49;
	shl.b32 	%r34, %r33, 2;
	add.s32 	%r35, %r32, %r34;
	st.shared.f32 	[%r35], %f146;
	st.shared.f32 	[%r35+512], %f147;
	st.shared.f32 	[%r35+1024], %f148;
	st.shared.f32 	[%r35+1536], %f149;
	ld.global.v4.f32 	{%f150, %f151, %f152, %f153}, [%rd48];
	st.shared.f32 	[%r35+256], %f150;
	st.shared.f32 	[%r35+768], %f151;
	st.shared.f32 	[%r35+1280], %f152;
	st.shared.f32 	[%r35+1792], %f153;
	shl.b32 	%r36, %r28, 4;
	and.b32  	%r37, %r36, 496;
	mov.u32 	%r38, _ZZ4funcPfS_S_E6B_part;
	add.s32 	%r39, %r38, %r37;
	add.s32 	%r40, %r39, %r25;
	and.b32  	%r41, %r36, 15872;
	add.s32 	%r42, %r40, %r41;
	ld.global.v4.f32 	{%f154, %f155, %f156, %f157}, [%rd66+-8192];
	st.shared.v4.f32 	[%r42], {%f154, %f155, %f156, %f157};
	ld.global.v4.f32 	{%f158, %f159, %f160, %f161}, [%rd66];
	st.shared.v4.f32 	[%r42+4096], {%f158, %f159, %f160, %f161};
	xor.b32  	%r43, %r25, 8192;
	add.s32 	%r44, %r26, %r43;
	and.b64  	%rd50, %rd49, 224;
	mul.wide.u32 	%rd51, %r28, 2;
	and.b64  	%rd52, %rd51, 28;
	or.b64  	%rd5, %rd50, %rd52;
	cvt.u32.u64 	%r45, %rd5;
	shl.b32 	%r46, %r45, 2;
	add.s32 	%r47, %r44, %r46;
	ld.shared.v4.f32 	{%f162, %f163, %f164, %f165}, [%r47];
	ld.shared.v4.f32 	{%f166, %f167, %f168, %f169}, [%r47+256];
	add.s32 	%r48, %r38, %r43;
	shr.u64 	%rd53, %rd46, 1;
	and.b64  	%rd54, %rd53, 56;
	and.b64  	%rd55, %rd47, 4;
	or.b64  	%rd6, %rd54, %rd55;
	cvt.u32.u64 	%r49, %rd6;
	shl.b32 	%r50, %r49, 2;
	add.s32 	%r51, %r48, %r50;
	ld.shared.v4.f32 	{%f170, %f171, %f172, %f173}, [%r51];
	ld.shared.v4.f32 	{%f174, %f175, %f176, %f177}, [%r51+256];
	ld.shared.v4.f32 	{%f178, %f179, %f180, %f181}, [%r47+512];
	ld.shared.v4.f32 	{%f182, %f183, %f184, %f185}, [%r47+768];
	ld.shared.v4.f32 	{%f186, %f187, %f188, %f189}, [%r51+512];
	ld.shared.v4.f32 	{%f190, %f191, %f192, %f193}, [%r51+768];
	fma.rn.f32 	%f194, %f162, %f170, %f1441;
	fma.rn.f32 	%f195, %f162, %f174, %f1437;
	fma.rn.f32 	%f196, %f166, %f170, %f1409;
	fma.rn.f32 	%f197, %f166, %f174, %f1405;
	fma.rn.f32 	%f198, %f162, %f171, %f1440;
	fma.rn.f32 	%f199, %f162, %f175, %f1436;
	fma.rn.f32 	%f200, %f166, %f171, %f1408;
	fma.rn.f32 	%f201, %f166, %f175, %f1404;
	fma.rn.f32 	%f202, %f162, %f172, %f1439;
	fma.rn.f32 	%f203, %f162, %f176, %f1435;
	fma.rn.f32 	%f204, %f166, %f172, %f1407;
	fma.rn.f32 	%f205, %f166, %f176, %f1403;
	fma.rn.f32 	%f206, %f162, %f173, %f1438;
	fma.rn.f32 	%f207, %f162, %f177, %f1434;
	fma.rn.f32 	%f208, %f166, %f173, %f1406;
	fma.rn.f32 	%f209, %f166, %f177, %f1402;
	fma.rn.f32 	%f210, %f163, %f170, %f1433;
	fma.rn.f32 	%f211, %f163, %f174, %f1429;
	fma.rn.f32 	%f212, %f167, %f170, %f1401;
	fma.rn.f32 	%f213, %f167, %f174, %f1397;
	fma.rn.f32 	%f214, %f163, %f171, %f1432;
	fma.rn.f32 	%f215, %f163, %f175, %f1428;
	fma.rn.f32 	%f216, %f167, %f171, %f1400;
	fma.rn.f32 	%f217, %f167, %f175, %f1396;
	fma.rn.f32 	%f218, %f163, %f172, %f1431;
	fma.rn.f32 	%f219, %f163, %f176, %f1427;
	fma.rn.f32 	%f220, %f167, %f172, %f1399;
	fma.rn.f32 	%f221, %f167, %f176, %f1395;
	fma.rn.f32 	%f222, %f163, %f173, %f1430;
	fma.rn.f32 	%f223, %f163, %f177, %f1426;
	fma.rn.f32 	%f224, %f167, %f173, %f1398;
	fma.rn.f32 	%f225, %f167, %f177, %f1394;
	fma.rn.f32 	%f226, %f164, %f170, %f1425;
	fma.rn.f32 	%f227, %f164, %f174, %f1421;
	fma.rn.f32 	%f228, %f168, %f170, %f1393;
	fma.rn.f32 	%f229, %f168, %f174, %f1389;
	fma.rn.f32 	%f230, %f164, %f171, %f1424;
	fma.rn.f32 	%f231, %f164, %f175, %f1420;
	fma.rn.f32 	%f232, %f168, %f171, %f1392;
	fma.rn.f32 	%f233, %f168, %f175, %f1388;
	fma.rn.f32 	%f234, %f164, %f172, %f1423;
	fma.rn.f32 	%f235, %f164, %f176, %f1419;
	fma.rn.f32 	%f236, %f168, %f172, %f1391;
	fma.rn.f32 	%f237, %f168, %f176, %f1387;
	fma.rn.f32 	%f238, %f164, %f173, %f1422;
	fma.rn.f32 	%f239, %f164, %f177, %f1418;
	fma.rn.f32 	%f240, %f168, %f173, %f1390;
	fma.rn.f32 	%f241, %f168, %f177, %f1386;
	fma.rn.f32 	%f242, %f165, %f170, %f1417;
	fma.rn.f32 	%f243, %f165, %f174, %f1413;
	fma.rn.f32 	%f244, %f169, %f170, %f1385;
	fma.rn.f32 	%f245, %f169, %f174, %f1381;
	fma.rn.f32 	%f246, %f165, %f171, %f1416;
	fma.rn.f32 	%f247, %f165, %f175, %f1412;
	fma.rn.f32 	%f248, %f169, %f171, %f1384;
	fma.rn.f32 	%f249, %f169, %f175, %f1380;
	fma.rn.f32 	%f250, %f165, %f172, %f1415;
	fma.rn.f32 	%f251, %f165, %f176, %f1411;
	fma.rn.f32 	%f252, %f169, %f172, %f1383;
	fma.rn.f32 	%f253, %f169, %f176, %f1379;
	fma.rn.f32 	%f254, %f165, %f173, %f1414;
	fma.rn.f32 	%f255, %f165, %f177, %f1410;
	fma.rn.f32 	%f256, %f169, %f173, %f1382;
	fma.rn.f32 	%f257, %f169, %f177, %f1378;
	ld.shared.v4.f32 	{%f258, %f259, %f260, %f261}, [%r47+1024];
	ld.shared.v4.f32 	{%f262, %f263, %f264, %f265}, [%r47+1280];
	ld.shared.v4.f32 	{%f266, %f267, %f268, %f269}, [%r51+1024];
	ld.shared.v4.f32 	{%f270, %f271, %f272, %f273}, [%r51+1280];
	fma.rn.f32 	%f274, %f178, %f186, %f194;
	fma.rn.f32 	%f275, %f178, %f190, %f195;
	fma.rn.f32 	%f276, %f182, %f186, %f196;
	fma.rn.f32 	%f277, %f182, %f190, %f197;
	fma.rn.f32 	%f278, %f178, %f187, %f198;
	fma.rn.f32 	%f279, %f178, %f191, %f199;
	fma.rn.f32 	%f280, %f182, %f187, %f200;
	fma.rn.f32 	%f281, %f182, %f191, %f201;
	fma.rn.f32 	%f282, %f178, %f188, %f202;
	fma.rn.f32 	%f283, %f178, %f192, %f203;
	fma.rn.f32 	%f284, %f182, %f188, %f204;
	fma.rn.f32 	%f285, %f182, %f192, %f205;
	fma.rn.f32 	%f286, %f178, %f189, %f206;
	fma.rn.f32 	%f287, %f178, %f193, %f207;
	fma.rn.f32 	%f288, %f182, %f189, %f208;
	fma.rn.f32 	%f289, %f182, %f193, %f209;
	fma.rn.f32 	%f290, %f179, %f186, %f210;
	fma.rn.f32 	%f291, %f179, %f190, %f211;
	fma.rn.f32 	%f292, %f183, %f186, %f212;
	fma.rn.f32 	%f293, %f183, %f190, %f213;
	fma.rn.f32 	%f294, %f179, %f187, %f214;
	fma.rn.f32 	%f295, %f179, %f191, %f215;
	fma.rn.f32 	%f296, %f183, %f187, %f216;
	fma.rn.f32 	%f297, %f183, %f191, %f217;
	fma.rn.f32 	%f298, %f179, %f188, %f218;
	fma.rn.f32 	%f299, %f179, %f192, %f219;
	fma.rn.f32 	%f300, %f183, %f188, %f220;
	fma.rn.f32 	%f301, %f183, %f192, %f221;
	fma.rn.f32 	%f302, %f179, %f189, %f222;
	fma.rn.f32 	%f303, %f179, %f193, %f223;
	fma.rn.f32 	%f304, %f183, %f189, %f224;
	fma.rn.f32 	%f305, %f183, %f193, %f225;
	fma.rn.f32 	%f306, %f180, %f186, %f226;
	fma.rn.f32 	%f307, %f180, %f190, %f227;
	fma.rn.f32 	%f308, %f184, %f186, %f228;
	fma.rn.f32 	%f309, %f184, %f190, %f229;
	fma.rn.f32 	%f310, %f180, %f187, %f230;
	fma.rn.f32 	%f311, %f180, %f191, %f231;
	fma.rn.f32 	%f312, %f184, %f187, %f232;
	fma.rn.f32 	%f313, %f184, %f191, %f233;
	fma.rn.f32 	%f314, %f180, %f188, %f234;
	fma.rn.f32 	%f315, %f180, %f192, %f235;
	fma.rn.f32 	%f316, %f184, %f188, %f236;
	fma.rn.f32 	%f317, %f184, %f192, %f237;
	fma.rn.f32 	%f318, %f180, %f189, %f238;
	fma.rn.f32 	%f319, %f180, %f193, %f239;
	fma.rn.f32 	%f320, %f184, %f189, %f240;
	fma.rn.f32 	%f321, %f184, %f193, %f241;
	fma.rn.f32 	%f322, %f181, %f186, %f242;
	fma.rn.f32 	%f323, %f181, %f190, %f243;
	fma.rn.f32 	%f324, %f185, %f186, %f244;
	fma.rn.f32 	%f325, %f185, %f190, %f245;
	fma.rn.f32 	%f326, %f181, %f187, %f246;
	fma.rn.f32 	%f327, %f181, %f191, %f247;
	fma.rn.f32 	%f328, %f185, %f187, %f248;
	fma.rn.f32 	%f329, %f185, %f191, %f249;
	fma.rn.f32 	%f330, %f181, %f188, %f250;
	fma.rn.f32 	%f331, %f181, %f192, %f251;
	fma.rn.f32 	%f332, %f185, %f188, %f252;
	fma.rn.f32 	%f333, %f185, %f192, %f253;
	fma.rn.f32 	%f334, %f181, %f189, %f254;
	fma.rn.f32 	%f335, %f181, %f193, %f255;
	fma.rn.f32 	%f336, %f185, %f189, %f256;
	fma.rn.f32 	%f337, %f185, %f193, %f257;
	ld.shared.v4.f32 	{%f338, %f339, %f340, %f341}, [%r47+1536];
	ld.shared.v4.f32 	{%f342, %f343, %f344, %f345}, [%r47+1792];
	ld.shared.v4.f32 	{%f346, %f347, %f348, %f349}, [%r51+1536];
	ld.shared.v4.f32 	{%f350, %f351, %f352, %f353}, [%r51+1792];
	fma.rn.f32 	%f354, %f258, %f266, %f274;
	fma.rn.f32 	%f355, %f258, %f270, %f275;
	fma.rn.f32 	%f356, %f262, %f266, %f276;
	fma.rn.f32 	%f357, %f262, %f270, %f277;
	fma.rn.f32 	%f358, %f258, %f267, %f278;
	fma.rn.f32 	%f359, %f258, %f271, %f279;
	fma.rn.f32 	%f360, %f262, %f267, %f280;
	fma.rn.f32 	%f361, %f262, %f271, %f281;
	fma.rn.f32 	%f362, %f258, %f268, %f282;
	fma.rn.f32 	%f363, %f258, %f272, %f283;
	fma.rn.f32 	%f364, %f262, %f268, %f284;
	fma.rn.f32 	%f365, %f262, %f272, %f285;
	fma.rn.f32 	%f366, %f258, %f269, %f286;
	fma.rn.f32 	%f367, %f258, %f273, %f287;
	fma.rn.f32 	%f368, %f262, %f269, %f288;
	fma.rn.f32 	%f369, %f262, %f273, %f289;
	fma.rn.f32 	%f370, %f259, %f266, %f290;
	fma.rn.f32 	%f371, %f259, %f270, %f291;
	fma.rn.f32 	%f372, %f263, %f266, %f292;
	fma.rn.f32 	%f373, %f263, %f270, %f293;
	fma.rn.f32 	%f374, %f259, %f267, %f294;
	fma.rn.f32 	%f375, %f259, %f271, %f295;
	fma.rn.f32 	%f376, %f263, %f267, %f296;
	fma.rn.f32 	%f377, %f263, %f271, %f297;
	fma.rn.f32 	%f378, %f259, %f268, %f298;
	fma.rn.f32 	%f379, %f259, %f272, %f299;
	fma.rn.f32 	%f380, %f263, %f268, %f300;
	fma.rn.f32 	%f381, %f263, %f272, %f301;
	fma.rn.f32 	%f382, %f259, %f269, %f302;
	fma.rn.f32 	%f383, %f259, %f273, %f303;
	fma.rn.f32 	%f384, %f263, %f269, %f304;
	fma.rn.f32 	%f385, %f263, %f273, %f305;
	fma.rn.f32 	%f386, %f260, %f266, %f306;
	fma.rn.f32 	%f387, %f260, %f270, %f307;
	fma.rn.f32 	%f388, %f264, %f266, %f308;
	fma.rn.f32 	%f389, %f264, %f270, %f309;
	fma.rn.f32 	%f390, %f260, %f267, %f310;
	fma.rn.f32 	%f391, %f260, %f271, %f311;
	fma.rn.f32 	%f392, %f264, %f267, %f312;
	fma.rn.f32 	%f393, %f264, %f271, %f313;
	fma.rn.f32 	%f394, %f260, %f268, %f314;
	fma.rn.f32 	%f395, %f260, %f272, %f315;
	fma.rn.f32 	%f396, %f264, %f268, %f316;
	fma.rn.f32 	%f397, %f264, %f272, %f317;
	fma.rn.f32 	%f398, %f260, %f269, %f318;
	fma.rn.f32 	%f399, %f260, %f273, %f319;
	fma.rn.f32 	%f400, %f264, %f269, %f320;
	fma.rn.f32 	%f401, %f264, %f273, %f321;
	fma.rn.f32 	%f402, %f261, %f266, %f322;
	fma.rn.f32 	%f403, %f261, %f270, %f323;
	fma.rn.f32 	%f404, %f265, %f266, %f324;
	fma.rn.f32 	%f405, %f265, %f270, %f325;
	fma.rn.f32 	%f406, %f261, %f267, %f326;
	fma.rn.f32 	%f407, %f261, %f271, %f327;
	fma.rn.f32 	%f408, %f265, %f267, %f328;
	fma.rn.f32 	%f409, %f265, %f271, %f329;
	fma.rn.f32 	%f410, %f261, %f268, %f330;
	fma.rn.f32 	%f411, %f261, %f272, %f331;
	fma.rn.f32 	%f412, %f265, %f268, %f332;
	fma.rn.f32 	%f413, %f265, %f272, %f333;
	fma.rn.f32 	%f414, %f261, %f269, %f334;
	fma.rn.f32 	%f415, %f261, %f273, %f335;
	fma.rn.f32 	%f416, %f265, %f269, %f336;
	fma.rn.f32 	%f417, %f265, %f273, %f337;
	ld.shared.v4.f32 	{%f418, %f419, %f420, %f421}, [%r47+2048];
	ld.shared.v4.f32 	{%f422, %f423, %f424, %f425}, [%r47+2304];
	ld.shared.v4.f32 	{%f426, %f427, %f428, %f429}, [%r51+2048];
	ld.shared.v4.f32 	{%f430, %f431, %f432, %f433}, [%r51+2304];
	fma.rn.f32 	%f434, %f338, %f346, %f354;
	fma.rn.f32 	%f435, %f338, %f350, %f355;
	fma.rn.f32 	%f436, %f342, %f346, %f356;
	fma.rn.f32 	%f437, %f342, %f350, %f357;
	fma.rn.f32 	%f438, %f338, %f347, %f358;
	fma.rn.f32 	%f439, %f338, %f351, %f359;
	fma.rn.f32 	%f440, %f342, %f347, %f360;
	fma.rn.f32 	%f441, %f342, %f351, %f361;
	fma.rn.f32 	%f442, %f338, %f348, %f362;
	fma.rn.f32 	%f443, %f338, %f352, %f363;
	fma.rn.f32 	%f444, %f342, %f348, %f364;
	fma.rn.f32 	%f445, %f342, %f352, %f365;
	fma.rn.f32 	%f446, %f338, %f349, %f366;
	fma.rn.f32 	%f447, %f338, %f353, %f367;
	fma.rn.f32 	%f448, %f342, %f349, %f368;
	fma.rn.f32 	%f449, %f342, %f353, %f369;
	fma.rn.f32 	%f450, %f339, %f346, %f370;
	fma.rn.f32 	%f451, %f339, %f350, %f371;
	fma.rn.f32 	%f452, %f343, %f346, %f372;
	fma.rn.f32 	%f453, %f343, %f350, %f373;
	fma.rn.f32 	%f454, %f339, %f347, %f374;
	fma.rn.f32 	%f455, %f339, %f351, %f375;
	fma.rn.f32 	%f456, %f343, %f347, %f376;
	fma.rn.f32 	%f457, %f343, %f351, %f377;
	fma.rn.f32 	%f458, %f339, %f348, %f378;
	fma.rn.f32 	%f459, %f339, %f352, %f379;
	fma.rn.f32 	%f460, %f343, %f348, %f380;
	fma.rn.f32 	%f461, %f343, %f352, %f381;
	fma.rn.f32 	%f462, %f339, %f349, %f382;
	fma.rn.f32 	%f463, %f339, %f353, %f383;
	fma.rn.f32 	%f464, %f343, %f349, %f384;
	fma.rn.f32 	%f465, %f343, %f353, %f385;
	fma.rn.f32 	%f466, %f340, %f346, %f386;
	fma.rn.f32 	%f467, %f340, %f350, %f387;
	fma.rn.f32 	%f468, %f344, %f346, %f388;
	fma.rn.f32 	%f469, %f344, %f350, %f389;
	fma.rn.f32 	%f470, %f340, %f347, %f390;
	fma.rn.f32 	%f471, %f340, %f351, %f391;
	fma.rn.f32 	%f472, %f344, %f347, %f392;
	fma.rn.f32 	%f473, %f344, %f351, %f393;
	fma.rn.f32 	%f474, %f340, %f348, %f394;
	fma.rn.f32 	%f475, %f340, %f352, %f395;
	fma.rn.f32 	%f476, %f344, %f348, %f396;
	fma.rn.f32 	%f477, %f344, %f352, %f397;
	fma.rn.f32 	%f478, %f340, %f349, %f398;
	fma.rn.f32 	%f479, %f340, %f353, %f399;
	fma.rn.f32 	%f480, %f344, %f349, %f400;
	fma.rn.f32 	%f481, %f344, %f353, %f401;
	fma.rn.f32 	%f482, %f341, %f346, %f402;
	fma.rn.f32 	%f483, %f341, %f350, %f403;
	fma.rn.f32 	%f484, %f345, %f346, %f404;
	fma.rn.f32 	%f485, %f345, %f350, %f405;
	fma.rn.f32 	%f486, %f341, %f347, %f406;
	fma.rn.f32 	%f487, %f341, %f351, %f407;
	fma.rn.f32 	%f488, %f345, %f347, %f408;
	fma.rn.f32 	%f489, %f345, %f351, %f409;
	fma.rn.f32 	%f490, %f341, %f348, %f410;
	fma.rn.f32 	%f491, %f341, %f352, %f411;
	fma.rn.f32 	%f492, %f345, %f348, %f412;
	fma.rn.f32 	%f493, %f345, %f352, %f413;
	fma.rn.f32 	%f494, %f341, %f349, %f414;
	fma.rn.f32 	%f495, %f341, %f353, %f415;
	fma.rn.f32 	%f496, %f345, %f349, %f416;
	fma.rn.f32 	%f497, %f345, %f353, %f417;
	ld.shared.v4.f32 	{%f498, %f499, %f500, %f501}, [%r47+2560];
	ld.shared.v4.f32 	{%f502, %f503, %f504, %f505}, [%r47+2816];
	ld.shared.v4.f32 	{%f506, %f507, %f508, %f509}, [%r51+2560];
	ld.shared.v4.f32 	{%f510, %f511, %f512, %f513}, [%r51+2816];
	fma.rn.f32 	%f514, %f418, %f426, %f434;
	fma.rn.f32 	%f515, %f418, %f430, %f435;
	fma.rn.f32 	%f516, %f422, %f426, %f436;
	fma.rn.f32 	%f517, %f422, %f430, %f437;
	fma.rn.f32 	%f518, %f418, %f427, %f438;
	fma.rn.f32 	%f519, %f418, %f431, %f439;
	fma.rn.f32 	%f520, %f422, %f427, %f440;
	fma.rn.f32 	%f521, %f422, %f431, %f441;
	fma.rn.f32 	%f522, %f418, %f428, %f442;
	fma.rn.f32 	%f523, %f418, %f432, %f443;
	fma.rn.f32 	%f524, %f422, %f428, %f444;
	fma.rn.f32 	%f525, %f422, %f432, %f445;
	fma.rn.f32 	%f526, %f418, %f429, %f446;
	fma.rn.f32 	%f527, %f418, %f433, %f447;
	fma.rn.f32 	%f528, %f422, %f429, %f448;
	fma.rn.f32 	%f529, %f422, %f433, %f449;
	fma.rn.f32 	%f530, %f419, %f426, %f450;
	fma.rn.f32 	%f531, %f419, %f430, %f451;
	fma.rn.f32 	%f532, %f423, %f426, %f452;
	fma.rn.f32 	%f533, %f423, %f430, %f453;
	fma.rn.f32 	%f534, %f419, %f427, %f454;
	fma.rn.f32 	%f535, %f419, %f431, %f455;
	fma.rn.f32 	%f536, %f423, %f427, %f456;
	fma.rn.f32 	%f537, %f423, %f431, %f457;
	fma.rn.f32 	%f538, %f419, %f428, %f458;
	fma.rn.f32 	%f539, %f419, %f432, %f459;
	fma.rn.f32 	%f540, %f423, %f428, %f460;
	fma.rn.f32 	%f541, %f423, %f432, %f461;
	fma.rn.f32 	%f542, %f419, %f429, %f462;
	fma.rn.f32 	%f543, %f419, %f433, %f463;
	fma.rn.f32 	%f544, %f423, %f429, %f464;
	fma.rn.f32 	%f545, %f423, %f433, %f465;
	fma.rn.f32 	%f546, %f420, %f426, %f466;
	fma.rn.f32 	%f547, %f420, %f430, %f467;
	fma.rn.f32 	%f548, %f424, %f426, %f468;
	fma.rn.f32 	%f549, %f424, %f430, %f469;
	fma.rn.f32 	%f550, %f420, %f427, %f470;
	fma.rn.f32 	%f551, %f420, %f431, %f471;
	fma.rn.f32 	%f552, %f424, %f427, %f472;
	fma.rn.f32 	%f553, %f424, %f431, %f473;
	fma.rn.f32 	%f554, %f420, %f428, %f474;
	fma.rn.f32 	%f555, %f420, %f432, %f475;
	fma.rn.f32 	%f556, %f424, %f428, %f476;
	fma.rn.f32 	%f557, %f424, %f432, %f477;
	fma.rn.f32 	%f558, %f420, %f429, %f478;
	fma.rn.f32 	%f559, %f420, %f433, %f479;
	fma.rn.f32 	%f560, %f424, %f429, %f480;
	fma.rn.f32 	%f561, %f424, %f433, %f481;
	fma.rn.f32 	%f562, %f421, %f426, %f482;
	fma.rn.f32 	%f563, %f421, %f430, %f483;
	fma.rn.f32 	%f564, %f425, %f426, %f484;
	fma.rn.f32 	%f565, %f425, %f430, %f485;
	fma.rn.f32 	%f566, %f421, %f427, %f486;
	fma.rn.f32 	%f567, %f421, %f431, %f487;
	fma.rn.f32 	%f568, %f425, %f427, %f488;
	fma.rn.f32 	%f569, %f425, %f431, %f489;
	fma.rn.f32 	%f570, %f421, %f428, %f490;
	fma.rn.f32 	%f571, %f421, %f432, %f491;
	fma.rn.f32 	%f572, %f425, %f428, %f492;
	fma.rn.f32 	%f573, %f425, %f432, %f493;
	fma.rn.f32 	%f574, %f421, %f429, %f494;
	fma.rn.f32 	%f575, %f421, %f433, %f495;
	fma.rn.f32 	%f576, %f425, %f429, %f496;
	fma.rn.f32 	%f577, %f425, %f433, %f497;
	ld.shared.v4.f32 	{%f578, %f579, %f580, %f581}, [%r47+3072];
	ld.shared.v4.f32 	{%f582, %f583, %f584, %f585}, [%r47+3328];
	ld.shared.v4.f32 	{%f586, %f587, %f588, %f589}, [%r51+3072];
	ld.shared.v4.f32 	{%f590, %f591, %f592, %f593}, [%r51+3328];
	fma.rn.f32 	%f594, %f498, %f506, %f514;
	fma.rn.f32 	%f595, %f498, %f510, %f515;
	fma.rn.f32 	%f596, %f502, %f506, %f516;
	fma.rn.f32 	%f597, %f502, %f510, %f517;
	fma.rn.f32 	%f598, %f498, %f507, %f518;
	fma.rn.f32 	%f599, %f498, %f511, %f519;
	fma.rn.f32 	%f600, %f502, %f507, %f520;
	fma.rn.f32 	%f601, %f502, %f511, %f521;
	fma.rn.f32 	%f602, %f498, %f508, %f522;
	fma.rn.f32 	%f603, %f498, %f512, %f523;
	fma.rn.f32 	%f604, %f502, %f508, %f524;
	fma.rn.f32 	%f605, %f502, %f512, %f525;
	fma.rn.f32 	%f606, %f498, %f509, %f526;
	fma.rn.f32 	%f607, %f498, %f513, %f527;
	fma.rn.f32 	%f608, %f502, %f509, %f528;
	fma.rn.f32 	%f609, %f502, %f513, %f529;
	fma.rn.f32 	%f610, %f499, %f506, %f530;
	fma.rn.f32 	%f611, %f499, %f510, %f531;
	fma.rn.f32 	%f612, %f503, %f506, %f532;
	fma.rn.f32 	%f613, %f503, %f510, %f533;
	fma.rn.f32 	%f614, %f499, %f507, %f534;
	fma.rn.f32 	%f615, %f499, %f511, %f535;
	fma.rn.f32 	%f616, %f503, %f507, %f536;
	fma.rn.f32 	%f617, %f503, %f511, %f537;
	fma.rn.f32 	%f618, %f499, %f508, %f538;
	fma.rn.f32 	%f619, %f499, %f512, %f539;
	fma.rn.f32 	%f620, %f503, %f508, %f540;
	fma.rn.f32 	%f621, %f503, %f512, %f541;
	fma.rn.f32 	%f622, %f499, %f509, %f542;
	fma.rn.f32 	%f623, %f499, %f513, %f543;
	fma.rn.f32 	%f624, %f503, %f509, %f544;
	fma.rn.f32 	%f625, %f503, %f513, %f545;
	fma.rn.f32 	%f626, %f500, %f506, %f546;
	fma.rn.f32 	%f627, %f500, %f510, %f547;
	fma.rn.f32 	%f628, %f504, %f506, %f548;
	fma.rn.f32 	%f629, %f504, %f510, %f549;
	fma.rn.f32 	%f630, %f500, %f507, %f550;
	fma.rn.f32 	%f631, %f500, %f511, %f551;
	fma.rn.f32 	%f632, %f504, %f507, %f552;
	fma.rn.f32 	%f633, %f504, %f511, %f553;
	fma.rn.f32 	%f634, %f500, %f508, %f554;
	fma.rn.f32 	%f635, %f500, %f512, %f555;
	fma.rn.f32 	%f636, %f504, %f508, %f556;
	fma.rn.f32 	%f637, %f504, %f512, %f557;
	fma.rn.f32 	%f638, %f500, %f509, %f558;
	fma.rn.f32 	%f639, %f500, %f513, %f559;
	fma.rn.f32 	%f640, %f504, %f509, %f560;
	fma.rn.f32 	%f641, %f504, %f513, %f561;
	fma.rn.f32 	%f642, %f501, %f506, %f562;
	fma.rn.f32 	%f643, %f501, %f510, %f563;
	fma.rn.f32 	%f644, %f505, %f506, %f564;
	fma.rn.f32 	%f645, %f505, %f510, %f565;
	fma.rn.f32 	%f646, %f501, %f507, %f566;
	fma.rn.f32 	%f647, %f501, %f511, %f567;
	fma.rn.f32 	%f648, %f505, %f507, %f568;
	fma.rn.f32 	%f649, %f505, %f511, %f569;
	fma.rn.f32 	%f650, %f501, %f508, %f570;
	fma.rn.f32 	%f651, %f501, %f512, %f571;
	fma.rn.f32 	%f652, %f505, %f508, %f572;
	fma.rn.f32 	%f653, %f505, %f512, %f573;
	fma.rn.f32 	%f654, %f501, %f509, %f574;
	fma.rn.f32 	%f655, %f501, %f513, %f575;
	fma.rn.f32 	%f656, %f505, %f509, %f576;
	fma.rn.f32 	%f657, %f505, %f513, %f577;
	ld.shared.v4.f32 	{%f658, %f659, %f660, %f661}, [%r47+3584];
	ld.shared.v4.f32 	{%f662, %f663, %f664, %f665}, [%r47+3840];
	ld.shared.v4.f32 	{%f666, %f667, %f668, %f669}, [%r51+3584];
	ld.shared.v4.f32 	{%f670, %f671, %f672, %f673}, [%r51+3840];
	fma.rn.f32 	%f674, %f578, %f586, %f594;
	fma.rn.f32 	%f675, %f578, %f590, %f595;
	fma.rn.f32 	%f676, %f582, %f586, %f596;
	fma.rn.f32 	%f677, %f582, %f590, %f597;
	fma.rn.f32 	%f678, %f578, %f587, %f598;
	fma.rn.f32 	%f679, %f578, %f591, %f599;
	fma.rn.f32 	%f680, %f582, %f587, %f600;
	fma.rn.f32 	%f681, %f582, %f591, %f601;
	fma.rn.f32 	%f682, %f578, %f588, %f602;
	fma.rn.f32 	%f683, %f578, %f592, %f603;
	fma.rn.f32 	%f684, %f582, %f588, %f604;
	fma.rn.f32 	%f685, %f582, %f592, %f605;
	fma.rn.f32 	%f686, %f578, %f589, %f606;
	fma.rn.f32 	%f687, %f578, %f593, %f607;
	fma.rn.f32 	%f688, %f582, %f589, %f608;
	fma.rn.f32 	%f689, %f582, %f593, %f609;
	fma.rn.f32 	%f690, %f579, %f586, %f610;
	fma.rn.f32 	%f691, %f579, %f590, %f611;
	fma.rn.f32 	%f692, %f583, %f586, %f612;
	fma.rn.f32 	%f693, %f583, %f590, %f613;
	fma.rn.f32 	%f694, %f579, %f587, %f614;
	fma.rn.f32 	%f695, %f579, %f591, %f615;
	fma.rn.f32 	%f696, %f583, %f587, %f616;
	fma.rn.f32 	%f697, %f583, %f591, %f617;
	fma.rn.f32 	%f698, %f579, %f588, %f618;
	fma.rn.f32 	%f699, %f579, %f592, %f619;
	fma.rn.f32 	%f700, %f583, %f588, %f620;
	fma.rn.f32 	%f701, %f583, %f592, %f621;
	fma.rn.f32 	%f702, %f579, %f589, %f622;
	fma.rn.f32 	%f703, %f579, %f593, %f623;
	fma.rn.f32 	%f704, %f583, %f589, %f624;
	fma.rn.f32 	%f705, %f583, %f593, %f625;
	fma.rn.f32 	%f706, %f580, %f586, %f626;
	fma.rn.f32 	%f707, %f580, %f590, %f627;
	fma.rn.f32 	%f708, %f584, %f586, %f628;
	fma.rn.f32 	%f709, %f584, %f590, %f629;
	fma.rn.f32 	%f710, %f580, %f587, %f630;
	fma.rn.f32 	%f711, %f580, %f591, %f631;
	fma.rn.f32 	%f712, %f584, %f587, %f632;
	fma.rn.f32 	%f713, %f584, %f591, %f633;
	fma.rn.f32 	%f714, %f580, %f588, %f634;
	fma.rn.f32 	%f715, %f580, %f592, %f635;
	fma.rn.f32 	%f716, %f584, %f588, %f636;
	fma.rn.f32 	%f717, %f584, %f592, %f637;
	fma.rn.f32 	%f718, %f580, %f589, %f638;
	fma.rn.f32 	%f719, %f580, %f593, %f639;
	fma.rn.f32 	%f720, %f584, %f589, %f640;
	fma.rn.f32 	%f721, %f584, %f593, %f641;
	fma.rn.f32 	%f722, %f581, %f586, %f642;
	fma.rn.f32 	%f723, %f581, %f590, %f643;
	fma.rn.f32 	%f724, %f585, %f586, %f644;
	fma.rn.f32 	%f725, %f585, %f590, %f645;
	fma.rn.f32 	%f726, %f581, %f587, %f646;
	fma.rn.f32 	%f727, %f581, %f591, %f647;
	fma.rn.f32 	%f728, %f585, %f587, %f648;
	fma.rn.f32 	%f729, %f585, %f591, %f649;
	fma.rn.f32 	%f730, %f581, %f588, %f650;
	fma.rn.f32 	%f731, %f581, %f592, %f651;
	fma.rn.f32 	%f732, %f585, %f588, %f652;
	fma.rn.f32 	%f733, %f585, %f592, %f653;
	fma.rn.f32 	%f734, %f581, %f589, %f654;
	fma.rn.f32 	%f735, %f581, %f593, %f655;
	fma.rn.f32 	%f736, %f585, %f589, %f656;
	fma.rn.f32 	%f737, %f585, %f593, %f657;
	ld.shared.v4.f32 	{%f738, %f739, %f740, %f741}, [%r47+4096];
	ld.shared.v4.f32 	{%f742, %f743, %f744, %f745}, [%r47+4352];
	ld.shared.v4.f32 	{%f746, %f747, %f748, %f749}, [%r51+4096];
	ld.shared.v4.f32 	{%f750, %f751, %f752, %f753}, [%r51+4352];
	fma.rn.f32 	%f754, %f658, %f666, %f674;
	fma.rn.f32 	%f755, %f658, %f670, %f675;
	fma.rn.f32 	%f756, %f662, %f666, %f676;
	fma.rn.f32 	%f757, %f662, %f670, %f677;
	fma.rn.f32 	%f758, %f658, %f667, %f678;
	fma.rn.f32 	%f759, %f658, %f671, %f679;
	fma.rn.f32 	%f760, %f662, %f667, %f680;
	fma.rn.f32 	%f761, %f662, %f671, %f681;
	fma.rn.f32 	%f762, %f658, %f668, %f682;
	fma.rn.f32 	%f763, %f658, %f672, %f683;
	fma.rn.f32 	%f764, %f662, %f668, %f684;
	fma.rn.f32 	%f765, %f662, %f672, %f685;
	fma.rn.f32 	%f766, %f658, %f669, %f686;
	fma.rn.f32 	%f767, %f658, %f673, %f687;
	fma.rn.f32 	%f768, %f662, %f669, %f688;
	fma.rn.f32 	%f769, %f662, %f673, %f689;
	fma.rn.f32 	%f770, %f659, %f666, %f690;
	fma.rn.f32 	%f771, %f659, %f670, %f691;
	fma.rn.f32 	%f772, %f663, %f666, %f692;
	fma.rn.f32 	%f773, %f663, %f670, %f693;
	fma.rn.f32 	%f774, %f659, %f667, %f694;
	fma.rn.f32 	%f775, %f659, %f671, %f695;
	fma.rn.f32 	%f776, %f663, %f667, %f696;
	fma.rn.f32 	%f777, %f663, %f671, %f697;
	fma.rn.f32 	%f778, %f659, %f668, %f698;
	fma.rn.f32 	%f779, %f659, %f672, %f699;
	fma.rn.f32 	%f780, %f663, %f668, %f700;
	fma.rn.f32 	%f781, %f663, %f672, %f701;
	fma.rn.f32 	%f782, %f659, %f669, %f702;
	fma.rn.f32 	%f783, %f659, %f673, %f703;
	fma.rn.f32 	%f784, %f663, %f669, %f704;
	fma.rn.f32 	%f785, %f663, %f673, %f705;
	fma.rn.f32 	%f786, %f660, %f666, %f706;
	fma.rn.f32 	%f787, %f660, %f670, %f707;
	fma.rn.f32 	%f788, %f664, %f666, %f708;
	fma.rn.f32 	%f789, %f664, %f670, %f709;
	fma.rn.f32 	%f790, %f660, %f667, %f710;
	fma.rn.f32 	%f791, %f660, %f671, %f711;
	fma.rn.f32 	%f792, %f664, %f667, %f712;
	fma.rn.f32 	%f793, %f664, %f671, %f713;
	fma.rn.f32 	%f794, %f660, %f668, %f714;
	fma.rn.f32 	%f795, %f660, %f672, %f715;
	fma.rn.f32 	%f796, %f664, %f668, %f716;
	fma.rn.f32 	%f797, %f664, %f672, %f717;
	fma.rn.f32 	%f798, %f660, %f669, %f718;
	fma.rn.f32 	%f799, %f660, %f673, %f719;
	fma.rn.f32 	%f800, %f664, %f669, %f720;
	fma.rn.f32 	%f801, %f664, %f673, %f721;
	fma.rn.f32 	%f802, %f661, %f666, %f722;
	fma.rn.f32 	%f803, %f661, %f670, %f723;
	fma.rn.f32 	%f804, %f665, %f666, %f724;
	fma.rn.f32 	%f805, %f665, %f670, %f725;
	fma.rn.f32 	%f806, %f661, %f667, %f726;
	fma.rn.f32 	%f807, %f661, %f671, %f727;
	fma.rn.f32 	%f808, %f665, %f667, %f728;
	fma.rn.f32 	%f809, %f665, %f671, %f729;
	fma.rn.f32 	%f810, %f661, %f668, %f730;
	fma.rn.f32 	%f811, %f661, %f672, %f731;
	fma.rn.f32 	%f812, %f665, %f668, %f732;
	fma.rn.f32 	%f813, %f665, %f672, %f733;
	fma.rn.f32 	%f814, %f661, %f669, %f734;
	fma.rn.f32 	%f815, %f661, %f673, %f735;
	fma.rn.f32 	%f816, %f665, %f669, %f736;
	fma.rn.f32 	%f817, %f665, %f673, %f737;
	ld.shared.v4.f32 	{%f818, %f819, %f820, %f821}, [%r47+4608];
	ld.shared.v4.f32 	{%f822, %f823, %f824, %f825}, [%r47+4864];
	ld.shared.v4.f32 	{%f826, %f827, %f828, %f829}, [%r51+4608];
	ld.shared.v4.f32 	{%f830, %f831, %f832, %f833}, [%r51+4864];
	fma.rn.f32 	%f834, %f738, %f746, %f754;
	fma.rn.f32 	%f835, %f738, %f750, %f755;
	fma.rn.f32 	%f836, %f742, %f746, %f756;
	fma.rn.f32 	%f837, %f742, %f750, %f757;
	fma.rn.f32 	%f838, %f738, %f747, %f758;
	fma.rn.f32 	%f839, %f738, %f751, %f759;
	fma.rn.f32 	%f840, %f742, %f747, %f760;
	fma.rn.f32 	%f841, %f742, %f751, %f761;
	fma.rn.f32 	%f842, %f738, %f748, %f762;
	fma.rn.f32 	%f843, %f738, %f752, %f763;
	fma.rn.f32 	%f844, %f742, %f748, %f764;
	fma.rn.f32 	%f845, %f742, %f752, %f765;
	fma.rn.f32 	%f846, %f738, %f749, %f766;
	fma.rn.f32 	%f847, %f738, %f753, %f767;
	fma.rn.f32 	%f848, %f742, %f749, %f768;
	fma.rn.f32 	%f849, %f742, %f753, %f769;
	fma.rn.f32 	%f850, %f739, %f746, %f770;
	fma.rn.f32 	%f851, %f739, %f750, %f771;
	fma.rn.f32 	%f852, %f743, %f746, %f772;
	fma.rn.f32 	%f853, %f743, %f750, %f773;
	fma.rn.f32 	%f854, %f739, %f747, %f774;
	fma.rn.f32 	%f855, %f739, %f751, %f775;
	fma.rn.f32 	%f856, %f743, %f747, %f776;
	fma.rn.f32 	%f857, %f743, %f751, %f777;
	fma.rn.f32 	%f858, %f739, %f748, %f778;
	fma.rn.f32 	%f859, %f739, %f752, %f779;
	fma.rn.f32 	%f860, %f743, %f748, %f780;
	fma.rn.f32 	%f861, %f743, %f752, %f781;
	fma.rn.f32 	%f862, %f739, %f749, %f782;
	fma.rn.f32 	%f863, %f739, %f753, %f783;
	fma.rn.f32 	%f864, %f743, %f749, %f784;
	fma.rn.f32 	%f865, %f743, %f753, %f785;
	fma.rn.f32 	%f866, %f740, %f746, %f786;
	fma.rn.f32 	%f867, %f740, %f750, %f787;
	fma.rn.f32 	%f868, %f744, %f746, %f788;
	fma.rn.f32 	%f869, %f744, %f750, %f789;
	fma.rn.f32 	%f870, %f740, %f747, %f790;
	fma.rn.f32 	%f871, %f740, %f751, %f791;
	fma.rn.f32 	%f872, %f744, %f747, %f792;
	fma.rn.f32 	%f873, %f744, %f751, %f793;
	fma.rn.f32 	%f874, %f740, %f748, %f794;
	fma.rn.f32 	%f875, %f740, %f752, %f795;
	fma.rn.f32 	%f876, %f744, %f748, %f796;
	fma.rn.f32 	%f877, %f744, %f752, %f797;
	fma.rn.f32 	%f878, %f740, %f749, %f798;
	fma.rn.f32 	%f879, %f740, %f753, %f799;
	fma.rn.f32 	%f880, %f744, %f749, %f800;
	fma.rn.f32 	%f881, %f744, %f753, %f801;
	fma.rn.f32 	%f882, %f741, %f746, %f802;
	fma.rn.f32 	%f883, %f741, %f750, %f803;
	fma.rn.f32 	%f884, %f745, %f746, %f804;
	fma.rn.f32 	%f885, %f745, %f750, %f805;
	fma.rn.f32 	%f886, %f741, %f747, %f806;
	fma.rn.f32 	%f887, %f741, %f751, %f807;
	fma.rn.f32 	%f888, %f745, %f747, %f808;
	fma.rn.f32 	%f889, %f745, %f751, %f809;
	fma.rn.f32 	%f890, %f741, %f748, %f810;
	fma.rn.f32 	%f891, %f741, %f752, %f811;
	fma.rn.f32 	%f892, %f745, %f748, %f812;
	fma.rn.f32 	%f893, %f745, %f752, %f813;
	fma.rn.f32 	%f894, %f741, %f749, %f814;
	fma.rn.f32 	%f895, %f741, %f753, %f815;
	fma.rn.f32 	%f896, %f745, %f749, %f816;
	fma.rn.f32 	%f897, %f745, %f753, %f817;
	ld.shared.v4.f32 	{%f898, %f899, %f900, %f901}, [%r47+5120];
	ld.shared.v4.f32 	{%f902, %f903, %f904, %f905}, [%r47+5376];
	ld.shared.v4.f32 	{%f906, %f907, %f908, %f909}, [%r51+5120];
	ld.shared.v4.f32 	{%f910, %f911, %f912, %f913}, [%r51+5376];
	fma.rn.f32 	%f914, %f818, %f826, %f834;
	fma.rn.f32 	%f915, %f818, %f830, %f835;
	fma.rn.f32 	%f916, %f822, %f826, %f836;
	fma.rn.f32 	%f917, %f822, %f830, %f837;
	fma.rn.f32 	%f918, %f818, %f827, %f838;
	fma.rn.f32 	%f919, %f818, %f831, %f839;
	fma.rn.f32 	%f920, %f822, %f827, %f840;
	fma.rn.f32 	%f921, %f822, %f831, %f841;
	fma.rn.f32 	%f922, %f818, %f828, %f842;
	fma.rn.f32 	%f923, %f818, %f832, %f843;
	fma.rn.f32 	%f924, %f822, %f828, %f844;
	fma.rn.f32 	%f925, %f822, %f832, %f845;
	fma.rn.f32 	%f926, %f818, %f829, %f846;
	fma.rn.f32 	%f927, %f818, %f833, %f847;
	fma.rn.f32 	%f928, %f822, %f829, %f848;
	fma.rn.f32 	%f929, %f822, %f833, %f849;
	fma.rn.f32 	%f930, %f819, %f826, %f850;
	fma.rn.f32 	%f931, %f819, %f830, %f851;
	fma.rn.f32 	%f932, %f823, %f826, %f852;
	fma.rn.f32 	%f933, %f823, %f830, %f853;
	fma.rn.f32 	%f934, %f819, %f827, %f854;
	fma.rn.f32 	%f935, %f819, %f831, %f855;
	fma.rn.f32 	%f936, %f823, %f827, %f856;
	fma.rn.f32 	%f937, %f823, %f831, %f857;
	fma.rn.f32 	%f938, %f819, %f828, %f858;
	fma.rn.f32 	%f939, %f819, %f832, %f859;
	fma.rn.f32 	%f940, %f823, %f828, %f860;
	fma.rn.f32 	%f941, %f823, %f832, %f861;
	fma.rn.f32 	%f942, %f819, %f829, %f862;
	fma.rn.f32 	%f943, %f819, %f833, %f863;
	fma.rn.f32 	%f944, %f823, %f829, %f864;
	fma.rn.f32 	%f945, %f823, %f833, %f865;
	fma.rn.f32 	%f946, %f820, %f826, %f866;
	fma.rn.f32 	%f947, %f820, %f830, %f867;
	fma.rn.f32 	%f948, %f824, %f826, %f868;
	fma.rn.f32 	%f949, %f824, %f830, %f869;
	fma.rn.f32 	%f950, %f820, %f827, %f870;
	fma.rn.f32 	%f951, %f820, %f831, %f871;
	fma.rn.f32 	%f952, %f824, %f827, %f872;
	fma.rn.f32 	%f953, %f824, %f831, %f873;
	fma.rn.f32 	%f954, %f820, %f828, %f874;
	fma.rn.f32 	%f955, %f820, %f832, %f875;
	fma.rn.f32 	%f956, %f824, %f828, %f876;
	fma.rn.f32 	%f957, %f824, %f832, %f877;
	fma.rn.f32 	%f958, %f820, %f829, %f878;
	fma.rn.f32 	%f959, %f820, %f833, %f879;
	fma.rn.f32 	%f960, %f824, %f829, %f880;
	fma.rn.f32 	%f961, %f824, %f833, %f881;
	fma.rn.f32 	%f962, %f821, %f826, %f882;
	fma.rn.f32 	%f963, %f821, %f830, %f883;
	fma.rn.f32 	%f964, %f825, %f826, %f884;
	fma.rn.f32 	%f965, %f825, %f830, %f885;
	fma.rn.f32 	%f966, %f821, %f827, %f886;
	fma.rn.f32 	%f967, %f821, %f831, %f887;
	fma.rn.f32 	%f968, %f825, %f827, %f888;
	fma.rn.f32 	%f969, %f825, %f831, %f889;
	fma.rn.f32 	%f970, %f821, %f828, %f890;
	fma.rn.f32 	%f971, %f821, %f832, %f891;
	fma.rn.f32 	%f972, %f825, %f828, %f892;
	fma.rn.f32 	%f973, %f825, %f832, %f893;
	fma.rn.f32 	%f974, %f821, %f829, %f894;
	fma.rn.f32 	%f975, %f821, %f833, %f895;
	fma.rn.f32 	%f976, %f825, %f829, %f896;
	fma.rn.f32 	%f977, %f825, %f833, %f897;
	ld.shared.v4.f32 	{%f978, %f979, %f980, %f981}, [%r47+5632];
	ld.shared.v4.f32 	{%f982, %f983, %f984, %f985}, [%r47+5888];
	ld.shared.v4.f32 	{%f986, %f987, %f988, %f989}, [%r51+5632];
	ld.shared.v4.f32 	{%f990, %f991, %f992, %f993}, [%r51+5888];
	fma.rn.f32 	%f994, %f898, %f906, %f914;
	fma.rn.f32 	%f995, %f898, %f910, %f915;
	fma.rn.f32 	%f996, %f902, %f906, %f916;
	fma.rn.f32 	%f997, %f902, %f910, %f917;
	fma.rn.f32 	%f998, %f898, %f907, %f918;
	fma.rn.f32 	%f999, %f898, %f911, %f919;
	fma.rn.f32 	%f1000, %f902, %f907, %f920;
	fma.rn.f32 	%f1001, %f902, %f911, %f921;
	fma.rn.f32 	%f1002, %f898, %f908, %f922;
	fma.rn.f32 	%f1003, %f898, %f912, %f923;
	fma.rn.f32 	%f1004, %f902, %f908, %f924;
	fma.rn.f32 	%f1005, %f902, %f912, %f925;
	fma.rn.f32 	%f1006, %f898, %f909, %f926;
	fma.rn.f32 	%f1007, %f898, %f913, %f927;
	fma.rn.f32 	%f1008, %f902, %f909, %f928;
	fma.rn.f32 	%f1009, %f902, %f913, %f929;
	fma.rn.f32 	%f1010, %f899, %f906, %f930;
	fma.rn.f32 	%f1011, %f899, %f910, %f931;
	fma.rn.f32 	%f1012, %f903, %f906, %f932;
	fma.rn.f32 	%f1013, %f903, %f910, %f933;
	fma.rn.f32 	%f1014, %f899, %f907, %f934;
	fma.rn.f32 	%f1015, %f899, %f911, %f935;
	fma.rn.f32 	%f1016, %f903, %f907, %f936;
	fma.rn.f32 	%f1017, %f903, %f911, %f937;
	fma.rn.f32 	%f1018, %f899, %f908, %f938;
	fma.rn.f32 	%f1019, %f899, %f912, %f939;
	fma.rn.f32 	%f1020, %f903, %f908, %f940;
	fma.rn.f32 	%f1021, %f903, %f912, %f941;
	fma.rn.f32 	%f1022, %f899, %f909, %f942;
	fma.rn.f32 	%f1023, %f899, %f913, %f943;
	fma.rn.f32 	%f1024, %f903, %f909, %f944;
	fma.rn.f32 	%f1025, %f903, %f913, %f945;
	fma.rn.f32 	%f1026, %f900, %f906, %f946;
	fma.rn.f32 	%f1027, %f900, %f910, %f947;
	fma.rn.f32 	%f1028, %f904, %f906, %f948;
	fma.rn.f32 	%f1029, %f904, %f910, %f949;
	fma.rn.f32 	%f1030, %f900, %f907, %f950;
	fma.rn.f32 	%f1031, %f900, %f911, %f951;
	fma.rn.f32 	%f1032, %f904, %f907, %f952;
	fma.rn.f32 	%f1033, %f904, %f911, %f953;
	fma.rn.f32 	%f1034, %f900, %f908, %f954;
	fma.rn.f32 	%f1035, %f900, %f912, %f955;
	fma.rn.f32 	%f1036, %f904, %f908, %f956;
	fma.rn.f32 	%f1037, %f904, %f912, %f957;
	fma.rn.f32 	%f1038, %f900, %f909, %f958;
	fma.rn.f32 	%f1039, %f900, %f913, %f959;
	fma.rn.f32 	%f1040, %f904, %f909, %f960;
	fma.rn.f32 	%f1041, %f904, %f913, %f961;
	fma.rn.f32 	%f1042, %f901, %f906, %f962;
	fma.rn.f32 	%f1043, %f901, %f910, %f963;
	fma.rn.f32 	%f1044, %f905, %f906, %f964;
	fma.rn.f32 	%f1045, %f905, %f910, %f965;
	fma.rn.f32 	%f1046, %f901, %f907, %f966;
	fma.rn.f32 	%f1047, %f901, %f911, %f967;
	fma.rn.f32 	%f1048, %f905, %f907, %f968;
	fma.rn.f32 	%f1049, %f905, %f911, %f969;
	fma.rn.f32 	%f1050, %f901, %f908, %f970;
	fma.rn.f32 	%f1051, %f901, %f912, %f971;
	fma.rn.f32 	%f1052, %f905, %f908, %f972;
	fma.rn.f32 	%f1053, %f905, %f912, %f973;
	fma.rn.f32 	%f1054, %f901, %f909, %f974;
	fma.rn.f32 	%f1055, %f901, %f913, %f975;
	fma.rn.f32 	%f1056, %f905, %f909, %f976;
	fma.rn.f32 	%f1057, %f905, %f913, %f977;
	ld.shared.v4.f32 	{%f1058, %f1059, %f1060, %f1061}, [%r47+6144];
	ld.shared.v4.f32 	{%f1062, %f1063, %f1064, %f1065}, [%r47+6400];
	ld.shared.v4.f32 	{%f1066, %f1067, %f1068, %f1069}, [%r51+6144];
	ld.shared.v4.f32 	{%f1070, %f1071, %f1072, %f1073}, [%r51+6400];
	fma.rn.f32 	%f1074, %f978, %f986, %f994;
	fma.rn.f32 	%f1075, %f978, %f990, %f995;
	fma.rn.f32 	%f1076, %f982, %f986, %f996;
	fma.rn.f32 	%f1077, %f982, %f990, %f997;
	fma.rn.f32 	%f1078, %f978, %f987, %f998;
	fma.rn.f32 	%f1079, %f978, %f991, %f999;
	fma.rn.f32 	%f1080, %f982, %f987, %f1000;
	fma.rn.f32 	%f1081, %f982, %f991, %f1001;
	fma.rn.f32 	%f1082, %f978, %f988, %f1002;
	fma.rn.f32 	%f1083, %f978, %f992, %f1003;
	fma.rn.f32 	%f1084, %f982, %f988, %f1004;
	fma.rn.f32 	%f1085, %f982, %f992, %f1005;
	fma.rn.f32 	%f1086, %f978, %f989, %f1006;
	fma.rn.f32 	%f1087, %f978, %f993, %f1007;
	fma.rn.f32 	%f1088, %f982, %f989, %f1008;
	fma.rn.f32 	%f1089, %f982, %f993, %f1009;
	fma.rn.f32 	%f1090, %f979, %f986, %f1010;
	fma.rn.f32 	%f1091, %f979, %f990, %f1011;
	fma.rn.f32 	%f1092, %f983, %f986, %f1012;
	fma.rn.f32 	%f1093, %f983, %f990, %f1013;
	fma.rn.f32 	%f1094, %f979, %f987, %f1014;
	fma.rn.f32 	%f1095, %f979, %f991, %f1015;
	fma.rn.f32 	%f1096, %f983, %f987, %f1016;
	fma.rn.f32 	%f1097, %f983, %f991, %f1017;
	fma.rn.f32 	%f1098, %f979, %f988, %f1018;
	fma.rn.f32 	%f1099, %f979, %f992, %f1019;
	fma.rn.f32 	%f1100, %f983, %f988, %f1020;
	fma.rn.f32 	%f1101, %f983, %f992, %f1021;
	fma.rn.f32 	%f1102, %f979, %f989, %f1022;
	fma.rn.f32 	%f1103, %f979, %f993, %f1023;
	fma.rn.f32 	%f1104, %f983, %f989, %f1024;
	fma.rn.f32 	%f1105, %f983, %f993, %f1025;
	fma.rn.f32 	%f1106, %f980, %f986, %f1026;
	fma.rn.f32 	%f1107, %f980, %f990, %f1027;
	fma.rn.f32 	%f1108, %f984, %f986, %f1028;
	fma.rn.f32 	%f1109, %f984, %f990, %f1029;
	fma.rn.f32 	%f1110, %f980, %f987, %f1030;
	fma.rn.f32 	%f1111, %f980, %f991, %f1031;
	fma.rn.f32 	%f1112, %f984, %f987, %f1032;
	fma.rn.f32 	%f1113, %f984, %f991, %f1033;
	fma.rn.f32 	%f1114, %f980, %f988, %f1034;
	fma.rn.f32 	%f1115, %f980, %f992, %f1035;
	fma.rn.f32 	%f1116, %f984, %f988, %f1036;
	fma.rn.f32 	%f1117, %f984, %f992, %f1037;
	fma.rn.f32 	%f1118, %f980, %f989, %f1038;
	fma.rn.f32 	%f1119, %f980, %f993, %f1039;
	fma.rn.f32 	%f1120, %f984, %f989, %f1040;
	fma.rn.f32 	%f1121, %f984, %f993, %f1041;
	fma.rn.f32 	%f1122, %f981, %f986, %f1042;
	fma.rn.f32 	%f1123, %f981, %f990, %f1043;
	fma.rn.f32 	%f1124, %f985, %f986, %f1044;
	fma.rn.f32 	%f1125, %f985, %f990, %f1045;
	fma.rn.f32 	%f1126, %f981, %f987, %f1046;
	fma.rn.f32 	%f1127, %f981, %f991, %f1047;
	fma.rn.f32 	%f1128, %f985, %f987, %f1048;
	fma.rn.f32 	%f1129, %f985, %f991, %f1049;
	fma.rn.f32 	%f1130, %f981, %f988, %f1050;
	fma.rn.f32 	%f1131, %f981, %f992, %f1051;
	fma.rn.f32 	%f1132, %f985, %f988, %f1052;
	fma.rn.f32 	%f1133, %f985, %f992, %f1053;
	fma.rn.f32 	%f1134, %f981, %f989, %f1054;
	fma.rn.f32 	%f1135, %f981, %f993, %f1055;
	fma.rn.f32 	%f1136, %f985, %f989, %f1056;
	fma.rn.f32 	%f1137, %f985, %f993, %f1057;
	ld.shared.v4.f32 	{%f1138, %f1139, %f1140, %f1141}, [%r47+6656];
	ld.shared.v4.f32 	{%f1142, %f1143, %f1144, %f1145}, [%r47+6912];
	ld.shared.v4.f32 	{%f1146, %f1147, %f1148, %f1149}, [%r51+6656];
	ld.shared.v4.f32 	{%f1150, %f1151, %f1152, %f1153}, [%r51+6912];
	fma.rn.f32 	%f1154, %f1058, %f1066, %f1074;
	fma.rn.f32 	%f1155, %f1058, %f1070, %f1075;
	fma.rn.f32 	%f1156, %f1062, %f1066, %f1076;
	fma.rn.f32 	%f1157, %f1062, %f1070, %f1077;
	fma.rn.f32 	%f1158, %f1058, %f1067, %f1078;
	fma.rn.f32 	%f1159, %f1058, %f1071, %f1079;
	fma.rn.f32 	%f1160, %f1062, %f1067, %f1080;
	fma.rn.f32 	%f1161, %f1062, %f1071, %f1081;
	fma.rn.f32 	%f1162, %f1058, %f1068, %f1082;
	fma.rn.f32 	%f1163, %f1058, %f1072, %f1083;
	fma.rn.f32 	%f1164, %f1062, %f1068, %f1084;
	fma.rn.f32 	%f1165, %f1062, %f1072, %f1085;
	fma.rn.f32 	%f1166, %f1058, %f1069, %f1086;
	fma.rn.f32 	%f1167, %f1058, %f1073, %f1087;
	fma.rn.f32 	%f1168, %f1062, %f1069, %f1088;
	fma.rn.f32 	%f1169, %f1062, %f1073, %f1089;
	fma.rn.f32 	%f1170, %f1059, %f1066, %f1090;
	fma.rn.f32 	%f1171, %f1059, %f1070, %f1091;
	fma.rn.f32 	%f1172, %f1063, %f1066, %f1092;
	fma.rn.f32 	%f1173, %f1063, %f1070, %f1093;
	fma.rn.f32 	%f1174, %f1059, %f1067, %f1094;
	fma.rn.f32 	%f1175, %f1059, %f1071, %f1095;
	fma.rn.f32 	%f1176, %f1063, %f1067, %f1096;
	fma.rn.f32 	%f1177, %f1063, %f1071, %f1097;
	fma.rn.f32 	%f1178, %f1059, %f1068, %f1098;
	fma.rn.f32 	%f1179, %f1059, %f1072, %f1099;
	fma.rn.f32 	%f1180, %f1063, %f1068, %f1100;
	fma.rn.f32 	%f1181, %f1063, %f1072, %f1101;
	fma.rn.f32 	%f1182, %f1059, %f1069, %f1102;
	fma.rn.f32 	%f1183, %f1059, %f1073, %f1103;
	fma.rn.f32 	%f1184, %f1063, %f1069, %f1104;
	fma.rn.f32 	%f1185, %f1063, %f1073, %f1105;
	fma.rn.f32 	%f1186, %f1060, %f1066, %f1106;
	fma.rn.f32 	%f1187, %f1060, %f1070, %f1107;
	fma.rn.f32 	%f1188, %f1064, %f1066, %f1108;
	fma.rn.f32 	%f1189, %f1064, %f1070, %f1109;
	fma.rn.f32 	%f1190, %f1060, %f1067, %f1110;
	fma.rn.f32 	%f1191, %f1060, %f1071, %f1111;
	fma.rn.f32 	%f1192, %f1064, %f1067, %f1112;
	fma.rn.f32 	%f1193, %f1064, %f1071, %f1113;
	fma.rn.f32 	%f1194, %f1060, %f1068, %f1114;
	fma.rn.f32 	%f1195, %f1060, %f1072, %f1115;
	fma.rn.f32 	%f1196, %f1064, %f1068, %f1116;
	fma.rn.f32 	%f1197, %f1064, %f1072, %f1117;
	fma.rn.f32 	%f1198, %f1060, %f1069, %f1118;
	fma.rn.f32 	%f1199, %f1060, %f1073, %f1119;
	fma.rn.f32 	%f1200, %f1064, %f1069, %f1120;
	fma.rn.f32 	%f1201, %f1064, %f1073, %f1121;
	fma.rn.f32 	%f1202, %f1061, %f1066, %f1122;
	fma.rn.f32 	%f1203, %f1061, %f1070, %f1123;
	fma.rn.f32 	%f1204, %f1065, %f1066, %f1124;
	fma.rn.f32 	%f1205, %f1065, %f1070, %f1125;
	fma.rn.f32 	%f1206, %f1061, %f1067, %f1126;
	fma.rn.f32 	%f1207, %f1061, %f1071, %f1127;
	fma.rn.f32 	%f1208, %f1065, %f1067, %f1128;
	fma.rn.f32 	%f1209, %f1065, %f1071, %f1129;
	fma.rn.f32 	%f1210, %f1061, %f1068, %f1130;
	fma.rn.f32 	%f1211, %f1061, %f1072, %f1131;
	fma.rn.f32 	%f1212, %f1065, %f1068, %f1132;
	fma.rn.f32 	%f1213, %f1065, %f1072, %f1133;
	fma.rn.f32 	%f1214, %f1061, %f1069, %f1134;
	fma.rn.f32 	%f1215, %f1061, %f1073, %f1135;
	fma.rn.f32 	%f1216, %f1065, %f1069, %f1136;
	fma.rn.f32 	%f1217, %f1065, %f1073, %f1137;
	ld.shared.v4.f32 	{%f1218, %f1219, %f1220, %f1221}, [%r47+7168];
	ld.shared.v4.f32 	{%f1222, %f1223, %f1224, %f1225}, [%r47+7424];
	ld.shared.v4.f32 	{%f1226, %f1227, %f1228, %f1229}, [%r51+7168];
	ld.shared.v4.f32 	{%f1230, %f1231, %f1232, %f1233}, [%r51+7424];
	fma.rn.f32 	%f1234, %f1138, %f1146, %f1154;
	fma.rn.f32 	%f1235, %f1138, %f1150, %f1155;
	fma.rn.f32 	%f1236, %f1142, %f1146, %f1156;
	fma.rn.f32 	%f1237, %f1142, %f1150, %f1157;
	fma.rn.f32 	%f1238, %f1138, %f1147, %f1158;
	fma.rn.f32 	%f1239, %f1138, %f1151, %f1159;
	fma.rn.f32 	%f1240, %f1142, %f1147, %f1160;
	fma.rn.f32 	%f1241, %f1142, %f1151, %f1161;
	fma.rn.f32 	%f1242, %f1138, %f1148, %f1162;
	fma.rn.f32 	%f1243, %f1138, %f1152, %f1163;
	fma.rn.f32 	%f1244, %f1142, %f1148, %f1164;
	fma.rn.f32 	%f1245, %f1142, %f1152, %f1165;
	fma.rn.f32 	%f1246, %f1138, %f1149, %f1166;
	fma.rn.f32 	%f1247, %f1138, %f1153, %f1167;
	fma.rn.f32 	%f1248, %f1142, %f1149, %f1168;
	fma.rn.f32 	%f1249, %f1142, %f1153, %f1169;
	fma.rn.f32 	%f1250, %f1139, %f1146, %f1170;
	fma.rn.f32 	%f1251, %f1139, %f1150, %f1171;
	fma.rn.f32 	%f1252, %f1143, %f1146, %f1172;
	fma.rn.f32 	%f1253, %f1143, %f1150, %f1173;
	fma.rn.f32 	%f1254, %f1139, %f1147, %f1174;
	fma.rn.f32 	%f1255, %f1139, %f1151, %f1175;
	fma.rn.f32 	%f1256, %f1143, %f1147, %f1176;
	fma.rn.f32 	%f1257, %f1143, %f1151, %f1177;
	fma.rn.f32 	%f1258, %f1139, %f1148, %f1178;
	fma.rn.f32 	%f1259, %f1139, %f1152, %f1179;
	fma.rn.f32 	%f1260, %f1143, %f1148, %f1180;
	fma.rn.f32 	%f1261, %f1143, %f1152, %f1181;
	fma.rn.f32 	%f1262, %f1139, %f1149, %f1182;
	fma.rn.f32 	%f1263, %f1139, %f1153, %f1183;
	fma.rn.f32 	%f1264, %f1143, %f1149, %f1184;
	fma.rn.f32 	%f1265, %f1143, %f1153, %f1185;
	fma.rn.f32 	%f1266, %f1140, %f1146, %f1186;
	fma.rn.f32 	%f1267, %f1140, %f1150, %f1187;
	fma.rn.f32 	%f1268, %f1144, %f1146, %f1188;
	fma.rn.f32 	%f1269, %f1144, %f1150, %f1189;
	fma.rn.f32 	%f1270, %f1140, %f1147, %f1190;
	fma.rn.f32 	%f1271, %f1140, %f1151, %f1191;
	fma.rn.f32 	%f1272, %f1144, %f1147, %f1192;
	fma.rn.f32 	%f1273, %f1144, %f1151, %f1193;
	fma.rn.f32 	%f1274, %f1140, %f1148, %f1194;
	fma.rn.f32 	%f1275, %f1140, %f1152, %f1195;
	fma.rn.f32 	%f1276, %f1144, %f1148, %f1196;
	fma.rn.f32 	%f1277, %f1144, %f1152, %f1197;
	fma.rn.f32 	%f1278, %f1140, %f1149, %f1198;
	fma.rn.f32 	%f1279, %f1140, %f1153, %f1199;
	fma.rn.f32 	%f1280, %f1144, %f1149, %f1200;
	fma.rn.f32 	%f1281, %f1144, %f1153, %f1201;
	fma.rn.f32 	%f1282, %f1141, %f1146, %f1202;
	fma.rn.f32 	%f1283, %f1141, %f1150, %f1203;
	fma.rn.f32 	%f1284, %f1145, %f1146, %f1204;
	fma.rn.f32 	%f1285, %f1145, %f1150, %f1205;
	fma.rn.f32 	%f1286, %f1141, %f1147, %f1206;
	fma.rn.f32 	%f1287, %f1141, %f1151, %f1207;
	fma.rn.f32 	%f1288, %f1145, %f1147, %f1208;
	fma.rn.f32 	%f1289, %f1145, %f1151, %f1209;
	fma.rn.f32 	%f1290, %f1141, %f1148, %f1210;
	fma.rn.f32 	%f1291, %f1141, %f1152, %f1211;
	fma.rn.f32 	%f1292, %f1145, %f1148, %f1212;
	fma.rn.f32 	%f1293, %f1145, %f1152, %f1213;
	fma.rn.f32 	%f1294, %f1141, %f1149, %f1214;
	fma.rn.f32 	%f1295, %f1141, %f1153, %f1215;
	fma.rn.f32 	%f1296, %f1145, %f1149, %f1216;
	fma.rn.f32 	%f1297, %f1145, %f1153, %f1217;
	ld.shared.v4.f32 	{%f1298, %f1299, %f1300, %f1301}, [%r47+7680];
	ld.shared.v4.f32 	{%f1302, %f1303, %f1304, %f1305}, [%r47+7936];
	ld.shared.v4.f32 	{%f1306, %f1307, %f1308, %f1309}, [%r51+7680];
	ld.shared.v4.f32 	{%f1310, %f1311, %f1312, %f1313}, [%r51+7936];
	fma.rn.f32 	%f1314, %f1218, %f1226, %f1234;
	fma.rn.f32 	%f1315, %f1218, %f1230, %f1235;
	fma.rn.f32 	%f1316, %f1222, %f1226, %f1236;
	fma.rn.f32 	%f1317, %f1222, %f1230, %f1237;
	fma.rn.f32 	%f1318, %f1218, %f1227, %f1238;
	fma.rn.f32 	%f1319, %f1218, %f1231, %f1239;
	fma.rn.f32 	%f1320, %f1222, %f1227, %f1240;
	fma.rn.f32 	%f1321, %f1222, %f1231, %f1241;
	fma.rn.f32 	%f1322, %f1218, %f1228, %f1242;
	fma.rn.f32 	%f1323, %f1218, %f1232, %f1243;
	fma.rn.f32 	%f1324, %f1222, %f1228, %f1244;
	fma.rn.f32 	%f1325, %f1222, %f1232, %f1245;
	fma.rn.f32 	%f1326, %f1218, %f1229, %f1246;
	fma.rn.f32 	%f1327, %f1218, %f1233, %f1247;
	fma.rn.f32 	%f1328, %f1222, %f1229, %f1248;
	fma.rn.f32 	%f1329, %f1222, %f1233, %f1249;
	fma.rn.f32 	%f1330, %f1219, %f1226, %f1250;
	fma.rn.f32 	%f1331, %f1219, %f1230, %f1251;
	fma.rn.f32 	%f1332, %f1223, %f1226, %f1252;
	fma.rn.f32 	%f1333, %f1223, %f1230, %f1253;
	fma.rn.f32 	%f1334, %f1219, %f1227, %f1254;
	fma.rn.f32 	%f1335, %f1219, %f1231, %f1255;
	fma.rn.f32 	%f1336, %f1223, %f1227, %f1256;
	fma.rn.f32 	%f1337, %f1223, %f1231, %f1257;
	fma.rn.f32 	%f1338, %f1219, %f1228, %f1258;
	fma.rn.f32 	%f1339, %f1219, %f1232, %f1259;
	fma.rn.f32 	%f1340, %f1223, %f1228, %f1260;
	fma.rn.f32 	%f1341, %f1223, %f1232, %f1261;
	fma.rn.f32 	%f1342, %f1219, %f1229, %f1262;
	fma.rn.f32 	%f1343, %f1219, %f1233, %f1263;
	fma.rn.f32 	%f1344, %f1223, %f1229, %f1264;
	fma.rn.f32 	%f1345, %f1223, %f1233, %f1265;
	fma.rn.f32 	%f1346, %f1220, %f1226, %f1266;
	fma.rn.f32 	%f1347, %f1220, %f1230, %f1267;
	fma.rn.f32 	%f1348, %f1224, %f1226, %f1268;
	fma.rn.f32 	%f1349, %f1224, %f1230, %f1269;
	fma.rn.f32 	%f1350, %f1220, %f1227, %f1270;
	fma.rn.f32 	%f1351, %f1220, %f1231, %f1271;
	fma.rn.f32 	%f1352, %f1224, %f1227, %f1272;
	fma.rn.f32 	%f1353, %f1224, %f1231, %f1273;
	fma.rn.f32 	%f1354, %f1220, %f1228, %f1274;
	fma.rn.f32 	%f1355, %f1220, %f1232, %f1275;
	fma.rn.f32 	%f1356, %f1224, %f1228, %f1276;
	fma.rn.f32 	%f1357, %f1224, %f1232, %f1277;
	fma.rn.f32 	%f1358, %f1220, %f1229, %f1278;
	fma.rn.f32 	%f1359, %f1220, %f1233, %f1279;
	fma.rn.f32 	%f1360, %f1224, %f1229, %f1280;
	fma.rn.f32 	%f1361, %f1224, %f1233, %f1281;
	fma.rn.f32 	%f1362, %f1221, %f1226, %f1282;
	fma.rn.f32 	%f1363, %f1221, %f1230, %f1283;
	fma.rn.f32 	%f1364, %f1225, %f1226, %f1284;
	fma.rn.f32 	%f1365, %f1225, %f1230, %f1285;
	fma.rn.f32 	%f1366, %f1221, %f1227, %f1286;
	fma.rn.f32 	%f1367, %f1221, %f1231, %f1287;
	fma.rn.f32 	%f1368, %f1225, %f1227, %f1288;
	fma.rn.f32 	%f1369, %f1225, %f1231, %f1289;
	fma.rn.f32 	%f1370, %f1221, %f1228, %f1290;
	fma.rn.f32 	%f1371, %f1221, %f1232, %f1291;
	fma.rn.f32 	%f1372, %f1225, %f1228, %f1292;
	fma.rn.f32 	%f1373, %f1225, %f1232, %f1293;
	fma.rn.f32 	%f1374, %f1221, %f1229, %f1294;
	fma.rn.f32 	%f1375, %f1221, %f1233, %f1295;
	fma.rn.f32 	%f1376, %f1225, %f1229, %f1296;
	fma.rn.f32 	%f1377, %f1225, %f1233, %f1297;
	fma.rn.f32 	%f1441, %f1298, %f1306, %f1314;
	fma.rn.f32 	%f1437, %f1298, %f1310, %f1315;
	fma.rn.f32 	%f1409, %f1302, %f1306, %f1316;
	fma.rn.f32 	%f1405, %f1302, %f1310, %f1317;
	fma.rn.f32 	%f1440, %f1298, %f1307, %f1318;
	fma.rn.f32 	%f1436, %f1298, %f1311, %f1319;
	fma.rn.f32 	%f1408, %f1302, %f1307, %f1320;
	fma.rn.f32 	%f1404, %f1302, %f1311, %f1321;
	fma.rn.f32 	%f1439, %f1298, %f1308, %f1322;
	fma.rn.f32 	%f1435, %f1298, %f1312, %f1323;
	fma.rn.f32 	%f1407, %f1302, %f1308, %f1324;
	fma.rn.f32 	%f1403, %f1302, %f1312, %f1325;
	fma.rn.f32 	%f1438, %f1298, %f1309, %f1326;
	fma.rn.f32 	%f1434, %f1298, %f1313, %f1327;
	fma.rn.f32 	%f1406, %f1302, %f1309, %f1328;
	fma.rn.f32 	%f1402, %f1302, %f1313, %f1329;
	fma.rn.f32 	%f1433, %f1299, %f1306, %f1330;
	fma.rn.f32 	%f1429, %f1299, %f1310, %f1331;
	fma.rn.f32 	%f1401, %f1303, %f1306, %f1332;
	fma.rn.f32 	%f1397, %f1303, %f1310, %f1333;
	fma.rn.f32 	%f1432, %f1299, %f1307, %f1334;
	fma.rn.f32 	%f1428, %f1299, %f1311, %f1335;
	fma.rn.f32 	%f1400, %f1303, %f1307, %f1336;
	fma.rn.f32 	%f1396, %f1303, %f1311, %f1337;
	fma.rn.f32 	%f1431, %f1299, %f1308, %f1338;
	fma.rn.f32 	%f1427, %f1299, %f1312, %f1339;
	fma.rn.f32 	%f1399, %f1303, %f1308, %f1340;
	fma.rn.f32 	%f1395, %f1303, %f1312, %f1341;
	fma.rn.f32 	%f1430, %f1299, %f1309, %f1342;
	fma.rn.f32 	%f1426, %f1299, %f1313, %f1343;
	fma.rn.f32 	%f1398, %f1303, %f1309, %f1344;
	fma.rn.f32 	%f1394, %f1303, %f1313, %f1345;
	fma.rn.f32 	%f1425, %f1300, %f1306, %f1346;
	fma.rn.f32 	%f1421, %f1300, %f1310, %f1347;
	fma.rn.f32 	%f1393, %f1304, %f1306, %f1348;
	fma.rn.f32 	%f1389, %f1304, %f1310, %f1349;
	fma.rn.f32 	%f1424, %f1300, %f1307, %f1350;
	fma.rn.f32 	%f1420, %f1300, %f1311, %f1351;
	fma.rn.f32 	%f1392, %f1304, %f1307, %f1352;
	fma.rn.f32 	%f1388, %f1304, %f1311, %f1353;
	fma.rn.f32 	%f1423, %f1300, %f1308, %f1354;
	fma.rn.f32 	%f1419, %f1300, %f1312, %f1355;
	fma.rn.f32 	%f1391, %f1304, %f1308, %f1356;
	fma.rn.f32 	%f1387, %f1304, %f1312, %f1357;
	fma.rn.f32 	%f1422, %f1300, %f1309, %f1358;
	fma.rn.f32 	%f1418, %f1300, %f1313, %f1359;
	fma.rn.f32 	%f1390, %f1304, %f1309, %f1360;
	fma.rn.f32 	%f1386, %f1304, %f1313, %f1361;
	fma.rn.f32 	%f1417, %f1301, %f1306, %f1362;
	fma.rn.f32 	%f1413, %f1301, %f1310, %f1363;
	fma.rn.f32 	%f1385, %f1305, %f1306, %f1364;
	fma.rn.f32 	%f1381, %f1305, %f1310, %f1365;
	fma.rn.f32 	%f1416, %f1301, %f1307, %f1366;
	fma.rn.f32 	%f1412, %f1301, %f1311, %f1367;
	fma.rn.f32 	%f1384, %f1305, %f1307, %f1368;
	fma.rn.f32 	%f1380, %f1305, %f1311, %f1369;
	fma.rn.f32 	%f1415, %f1301, %f1308, %f1370;
	fma.rn.f32 	%f1411, %f1301, %f1312, %f1371;
	fma.rn.f32 	%f1383, %f1305, %f1308, %f1372;
	fma.rn.f32 	%f1379, %f1305, %f1312, %f1373;
	fma.rn.f32 	%f1414, %f1301, %f1309, %f1374;
	fma.rn.f32 	%f1410, %f1301, %f1313, %f1375;
	fma.rn.f32 	%f1382, %f1305, %f1309, %f1376;
	fma.rn.f32 	%f1378, %f1305, %f1313, %f1377;
	bar.sync 	0;
	add.s64 	%rd67, %rd67, 64;
	add.s64 	%rd66, %rd66, 16384;
	setp.ne.s64 	%p1, %rd67, 8128;
	@%p1 bra 	$L__BB0_1;
	ld.param.u64 	%rd65, [_Z4funcPfS_S__param_2];
	mov.u32 	%r52, %ctaid.y;
	shl.b32 	%r53, %r52, 7;
	cvt.u64.u32 	%rd56, %r53;
	add.s64 	%rd57, %rd5, %rd56;
	mov.u32 	%r54, %ctaid.x;
	mul.wide.u32 	%rd58, %r54, 128;
	or.b64  	%rd59, %rd6, %rd58;
	cvta.to.global.u64 	%rd60, %rd65;
	shl.b64 	%rd61, %rd57, 8;
	add.s64 	%rd62, %rd61, %rd59;
	shl.b64 	%rd63, %rd62, 2;
	add.s64 	%rd64, %rd60, %rd63;
	st.global.v4.f32 	[%rd64], {%f1441, %f1440, %f1439, %f1438};
	st.global.v4.f32 	[%rd64+256], {%f1437, %f1436, %f1435, %f1434};
	st.global.v4.f32 	[%rd64+65536], {%f1409, %f1408, %f1407, %f1406};
	st.global.v4.f32 	[%rd64+65792], {%f1405, %f1404, %f1403, %f1402};
	st.global.v4.f32 	[%rd64+1024], {%f1433, %f1432, %f1431, %f1430};
	st.global.v4.f32 	[%rd64+1280], {%f1429, %f1428, %f1427, %f1426};
	st.global.v4.f32 	[%rd64+66560], {%f1401, %f1400, %f1399, %f1398};
	st.global.v4.f32 	[%rd64+66816], {%f1397, %f1396, %f1395, %f1394};
	st.global.v4.f32 	[%rd64+2048], {%f1425, %f1424, %f1423, %f1422};
	st.global.v4.f32 	[%rd64+2304], {%f1421, %f1420, %f1419, %f1418};
	st.global.v4.f32 	[%rd64+67584], {%f1393, %f1392, %f1391, %f1390};
	st.global.v4.f32 	[%rd64+67840], {%f1389, %f1388, %f1387, %f1386};
	st.global.v4.f32 	[%rd64+3072], {%f1417, %f1416, %f1415, %f1414};
	st.global.v4.f32 	[%rd64+3328], {%f1413, %f1412, %f1411, %f1410};
	st.global.v4.f32 	[%rd64+68608], {%f1385, %f1384, %f1383, %f1382};
	st.global.v4.f32 	[%rd64+68864], {%f1381, %f1380, %f1379, %f1378};
	ret;

}


// ===== COMPILED SASS (sm_100) =====

	.target	sm_100

	.elftype	@"ET_EXEC"


//--------------------- .note.nv.tkinfo           --------------------------
	.section	.note.nv.tkinfo,"",@"SHT_NOTE"
	.sectionflags	@"SHF_NOTE_NV_TKINFO"
	.tkinfo
        /*0018*/ 	.word	0x00000002
        /*0030*/ 	.string	""
        /*0030*/ 	.string	"ptxas"
        /*0030*/ 	.string	"Cuda compilation tools, release 13.0, V13.0.88"
        /*0030*/ 	.string	"Build cuda_13.0.r13.0/compiler.36424714_0"
        /*0030*/ 	.string	"-arch sm_100 -m 64 "



//--------------------- .note.nv.cuinfo           --------------------------
	.section	.note.nv.cuinfo,"",@"SHT_NOTE"
	.sectionflags	@"SHF_NOTE_NV_CUINFO"
        /*0018*/ 	.short	0x0002
        /*001a*/ 	.short	0x0064
        /*001c*/ 	.short	0x0082
	.zero		2


//--------------------- .nv.info                  --------------------------
	.section	.nv.info,"",@"SHT_CUDA_INFO"
	.align	4


	//----- nvinfo : EIATTR_REGCOUNT
	.align		4
        /*0000*/ 	.byte	0x04, 0x2f
        /*0002*/ 	.short	(.L_1 - .L_0)
	.align		4
.L_0:
        /*0004*/ 	.word	index@(_Z4funcPfS_S_)
        /*0008*/ 	.word	0x00000074


	//----- nvinfo : EIATTR_FRAME_SIZE
	.align		4
.L_1:
        /*000c*/ 	.byte	0x04, 0x11
        /*000e*/ 	.short	(.L_3 - .L_2)
	.align		4
.L_2:
        /*0010*/ 	.word	index@(_Z4funcPfS_S_)
        /*0014*/ 	.word	0x00000000


	//----- nvinfo : EIATTR_MIN_STACK_SIZE
	.align		4
.L_3:
        /*0018*/ 	.byte	0x04, 0x12
        /*001a*/ 	.short	(.L_5 - .L_4)
	.align		4
.L_4:
        /*001c*/ 	.word	index@(_Z4funcPfS_S_)
        /*0020*/ 	.word	0x00000000
.L_5:


//--------------------- .nv.compat                --------------------------
	.section	.nv.compat,"",@"SHT_CUDA_COMPAT_INFO"
	.align	4
        /*0000*/ 	.byte	0x02, 0x09, 0x00, 0x00, 0x02, 0x02, 0x01, 0x00, 0x02, 0x05, 0x05, 0x00, 0x03, 0x07, 0x01, 0x01
        /*0010*/ 	.byte	0x02, 0x03, 0x00, 0x00, 0x02, 0x06, 0x01, 0x00, 0x04, 0x0b, 0x08, 0x00, 0x09, 0x00, 0x00, 0x00
        /*0020*/ 	.byte	0x00, 0x00, 0x00, 0x00


//--------------------- .nv.info._Z4funcPfS_S_    --------------------------
	.section	.nv.info._Z4funcPfS_S_,"",@"SHT_CUDA_INFO"
	.sectionflags	@""
	.align	4


	//----- nvinfo : EIATTR_CUDA_API_VERSION
	.align		4
        /*0000*/ 	.byte	0x04, 0x37
        /*0002*/ 	.short	(.L_7 - .L_6)
.L_6:
        /*0004*/ 	.word	0x00000082


	//----- nvinfo : EIATTR_KPARAM_INFO
	.align		4
.L_7:
        /*0008*/ 	.byte	0x04, 0x17
        /*000a*/ 	.short	(.L_9 - .L_8)
.L_8:
        /*000c*/ 	.word	0x00000000
        /*0010*/ 	.short	0x0002
        /*0012*/ 	.short	0x0010
        /*0014*/ 	.byte	0x00, 0xf5, 0x21, 0x00


	//----- nvinfo : EIATTR_KPARAM_INFO
	.align		4
.L_9:
        /*0018*/ 	.byte	0x04, 0x17
        /*001a*/ 	.short	(.L_11 - .L_10)
.L_10:
        /*001c*/ 	.word	0x00000000
        /*0020*/ 	.short	0x0001
        /*0022*/ 	.short	0x0008
        /*0024*/ 	.byte	0x00, 0xf5, 0x21, 0x00


	//----- nvinfo : EIATTR_KPARAM_INFO
	.align		4
.L_11:
        /*0028*/ 	.byte	0x04, 0x17
        /*002a*/ 	.short	(.L_13 - .L_12)
.L_12:
        /*002c*/ 	.word	0x00000000
        /*0030*/ 	.short	0x0000
        /*0032*/ 	.short	0x0000
        /*0034*/ 	.byte	0x00, 0xf5, 0x21, 0x00


	//----- nvinfo : EIATTR_SPARSE_MMA_MASK
	.align		4
.L_13:
        /*0038*/ 	.byte	0x03, 0x50
        /*003a*/ 	.short	0x0000


	//----- nvinfo : EIATTR_MAXREG_COUNT
	.align		4
        /*003c*/ 	.byte	0x03, 0x1b
        /*003e*/ 	.short	0x00ff


	//----- nvinfo : EIATTR_NUM_BARRIERS
	.align		4
        /*0040*/ 	.byte	0x02, 0x4c
        /*0042*/ 	.byte	0x01
	.zero		1


	//----- nvinfo : EIATTR_MERCURY_ISA_VERSION
	.align		4
        /*0044*/ 	.byte	0x03, 0x5f
        /*0046*/ 	.short	0x0101


	//----- nvinfo : EIATTR_VRC_CTA_INIT_COUNT
	.align		4
        /*0048*/ 	.byte	0x02, 0x4a
	.zero		1
	.zero		1


	//----- nvinfo : EIATTR_EXIT_INSTR_OFFSETS
	.align		4
        /*004c*/ 	.byte	0x04, 0x1c
        /*004e*/ 	.short	(.L_15 - .L_14)


	//   ....[0]....
.L_14:
        /*0050*/ 	.word	0x00004da0


	//----- nvinfo : EIATTR_CBANK_PARAM_SIZE
	.align		4
.L_15:
        /*0054*/ 	.byte	0x03, 0x19
        /*0056*/ 	.short	0x0018


	//----- nvinfo : EIATTR_PARAM_CBANK
	.align		4
        /*0058*/ 	.byte	0x04, 0x0a
        /*005a*/ 	.short	(.L_17 - .L_16)
	.align		4
.L_16:
        /*005c*/ 	.word	index@(.nv.constant0._Z4funcPfS_S_)
        /*0060*/ 	.short	0x0380
        /*0062*/ 	.short	0x0018


	//----- nvinfo : EIATTR_SW_WAR
	.align		4
.L_17:
        /*0064*/ 	.byte	0x04, 0x36
        /*0066*/ 	.short	(.L_19 - .L_18)
.L_18:
        /*0068*/ 	.word	0x00000008
.L_19:


//--------------------- .nv.callgraph             --------------------------
	.section	.nv.callgraph,"",@"SHT_CUDA_CALLGRAPH"
	.align	4
	.sectionentsize	8
	.align		4
        /*0000*/ 	.word	0x00000000
	.align		4
        /*0004*/ 	.word	0xffffffff
	.align		4
        /*0008*/ 	.word	0x00000000
	.align		4
        /*000c*/ 	.word	0xfffffffe
	.align		4
        /*0010*/ 	.word	0x00000000
	.align		4
        /*0014*/ 	.word	0xfffffffd
	.align		4
        /*0018*/ 	.word	0x00000000
	.align		4
        /*001c*/ 	.word	0xfffffffc


//--------------------- .text._Z4funcPfS_S_       --------------------------
	.section	.text._Z4funcPfS_S_,"ax",@progbits
	.align	128
        .global         _Z4funcPfS_S_
        .type           _Z4funcPfS_S_,@function
        .size           _Z4funcPfS_S_,(.L_x_2 - _Z4funcPfS_S_)
        .other          _Z4funcPfS_S_,@"STO_CUDA_ENTRY STV_DEFAULT"
_Z4funcPfS_S_:
.text._Z4funcPfS_S_:
[----:B------:R-:W-:Y:S01]  /*0000*/  LDC R1, c[0x0][0x37c] ;  /* 0x0000df00ff017b82 */ /* 0x000fe20000000800 */
[----:B------:R-:W0:Y:S01]  /*0010*/  S2R R0, SR_TID.X ;  /* 0x0000000000007919 */ /* 0x000e220000002100 */
[----:B------:R-:W1:Y:S01]  /*0020*/  LDCU.128 UR12, c[0x0][0x380] ;  /* 0x00007000ff0c77ac */ /* 0x000e620008000c00 */
[----:B------:R-:W2:Y:S01]  /*0030*/  S2R R13, SR_CTAID.Y ;  /* 0x00000000000d7919 */ /* 0x000ea20000002600 */
[----:B------:R-:W3:Y:S01]  /*0040*/  LDCU.64 UR8, c[0x0][0x358] ;  /* 0x00006b00ff0877ac */ /* 0x000ee20008000a00 */
[----:B------:R-:W4:Y:S01]  /*0050*/  S2R R2, SR_CTAID.X ;  /* 0x0000000000027919 */ /* 0x000f220000002500 */
[C---:B0-----:R-:W-:Y:S02]  /*0060*/  SHF.R.U64 R3, R0.reuse, 0x2, RZ ;  /* 0x0000000200037819 */ /* 0x041fe400000012ff */
[----:B------:R-:W-:Y:S02]  /*0070*/  SHF.L.U32 R5, R0, 0x4, RZ ;  /* 0x0000000400057819 */ /* 0x000fe400000006ff */
[----:B--2---:R-:W-:-:S02]  /*0080*/  SHF.L.U32 R4, R13, 0x7, RZ ;  /* 0x000000070d047819 */ /* 0x004fc400000006ff */
[----:B------:R-:W-:Y:S02]  /*0090*/  SHF.R.U64 R15, R0, 0x5, RZ ;  /* 0x00000005000f7819 */ /* 0x000fe400000012ff */
[----:B------:R-:W-:-:S04]  /*00a0*/  IADD3 R7, P0, PT, R4, R3, RZ ;  /* 0x0000000304077210 */ /* 0x000fc80007f1e0ff */
[----:B------:R-:W-:Y:S02]  /*00b0*/  IADD3.X R8, PT, PT, RZ, RZ, RZ, P0, !PT ;  /* 0x000000ffff087210 */ /* 0x000fe400007fe4ff */
[C---:B------:R-:W-:Y:S02]  /*00c0*/  SHF.L.U32 R6, R7.reuse, 0xd, RZ ;  /* 0x0000000d07067819 */ /* 0x040fe400000006ff */
[----:B------:R-:W-:Y:S01]  /*00d0*/  SHF.L.U64.HI R7, R7, 0xd, R8 ;  /* 0x0000000d07077819 */ /* 0x000fe20000010208 */
[----:B----4-:R-:W-:Y:S01]  /*00e0*/  IMAD.WIDE.U32 R8, R2, 0x80, RZ ;  /* 0x0000008002087825 */ /* 0x010fe200078e00ff */
[----:B------:R-:W-:Y:S02]  /*00f0*/  LOP3.LUT R6, R6, 0x30, R5, 0xf8, !PT ;  /* 0x0000003006067812 */ /* 0x000fe400078ef805 */
[----:B------:R-:W-:Y:S02]  /*0100*/  SHF.L.U32 R5, R0, 0x2, RZ ;  /* 0x0000000200057819 */ /* 0x000fe400000006ff */
[----:B-1----:R-:W-:-:S02]  /*0110*/  IADD3 R6, P0, PT, R6, UR12, RZ ;  /* 0x0000000c06067c10 */ /* 0x002fc4000ff1e0ff */
[----:B------:R-:W-:Y:S02]  /*0120*/  LOP3.LUT R10, R8, 0x7c, R5, 0xf8, !PT ;  /* 0x0000007c080a7812 */ /* 0x000fe400078ef805 */
[----:B------:R-:W-:Y:S02]  /*0130*/  IADD3.X R7, PT, PT, R7, UR13, RZ, P0, !PT ;  /* 0x0000000d07077c10 */ /* 0x000fe400087fe4ff */
[----:B------:R-:W-:-:S03]  /*0140*/  LEA R10, P0, R15, R10, 0x8 ;  /* 0x0000000a0f0a7211 */ /* 0x000fc600078040ff */
[----:B---3--:R-:W2:Y:S01]  /*0150*/  LDG.E.128 R16, desc[UR8][R6.64] ;  /* 0x0000000806107981 */ /* 0x008ea2000c1e1d00 */
[----:B------:R-:W-:Y:S02]  /*0160*/  LEA.HI.X R9, R15, R9, RZ, 0x8, P0 ;  /* 0x000000090f097211 */ /* 0x000fe400000f44ff */
[C---:B------:R-:W-:Y:S01]  /*0170*/  LEA R8, P0, R10.reuse, UR14, 0x2 ;  /* 0x0000000e0a087c11 */ /* 0x040fe2000f8010ff */
[----:B------:R0:W3:Y:S03]  /*0180*/  LDG.E.128 R24, desc[UR8][R6.64+0x80000] ;  /* 0x0800000806187981 */ /* 0x0000e6000c1e1d00 */
[----:B------:R-:W-:-:S05]  /*0190*/  LEA.HI.X R9, R10, UR15, R9, 0x2, P0 ;  /* 0x0000000f0a097c11 */ /* 0x000fca00080f1409 */
[----:B------:R-:W4:Y:S04]  /*01a0*/  LDG.E.128 R28, desc[UR8][R8.64] ;  /* 0x00000008081c7981 */ /* 0x000f28000c1e1d00 */
[----:B------:R1:W5:Y:S01]  /*01b0*/  LDG.E.128 R32, desc[UR8][R8.64+0x2000] ;  /* 0x0020000808207981 */ /* 0x000362000c1e1d00 */
[----:B------:R-:W1:Y:S01]  /*01c0*/  S2UR UR6, SR_CgaCtaId ;  /* 0x00000000000679c3 */ /* 0x000e620000008800 */
[----:B------:R-:W-:Y:S01]  /*01d0*/  UMOV UR4, 0x400 ;  /* 0x0000040000047882 */ /* 0x000fe20000000000 */
[----:B0-----:R-:W-:Y:S01]  /*01e0*/  SHF.L.U32 R6, R0, 0x4, RZ ;  /* 0x0000000400067819 */ /* 0x001fe200000006ff */
[----:B------:R-:W-:Y:S01]  /*01f0*/  UMOV UR5, URZ ;  /* 0x000000ff00057c82 */ /* 0x000fe20008000000 */
[C---:B------:R-:W-:Y:S02]  /*0200*/  SHF.L.U64.HI R11, R3.reuse, 0xd, RZ ;  /* 0x0000000d030b7819 */ /* 0x040fe400000102ff */
[----:B------:R-:W-:-:S02]  /*0210*/  SHF.L.U32 R10, R3, 0xd, RZ ;  /* 0x0000000d030a7819 */ /* 0x000fc400000006ff */
[----:B------:R-:W-:Y:S02]  /*0220*/  LOP3.LUT R12, R5, 0xc, RZ, 0xc0, !PT ;  /* 0x0000000c050c7812 */ /* 0x000fe400078ec0ff */
[----:B------:R-:W-:Y:S01]  /*0230*/  LOP3.LUT R7, R6, 0x1f0, RZ, 0xc0, !PT ;  /* 0x000001f006077812 */ /* 0x000fe200078ec0ff */
[----:B-1----:R-:W-:Y:S01]  /*0240*/  IMAD.WIDE.U32 R8, R13, 0x100000, R10 ;  /* 0x001000000d087825 */ /* 0x002fe200078e000a */
[----:B------:R-:W-:Y:S02]  /*0250*/  LOP3.LUT R14, R0, 0x1f, RZ, 0xc0, !PT ;  /* 0x0000001f000e7812 */ /* 0x000fe400078ec0ff */
[----:B------:R-:W-:Y:S01]  /*0260*/  SHF.L.U64.HI R13, R15, 0xa, RZ ;  /* 0x0000000a0f0d7819 */ /* 0x000fe200000102ff */
[----:B------:R-:W-:Y:S02]  /*0270*/  ULEA UR7, UR6, UR4, 0x18 ;  /* 0x0000000406077291 */ /* 0x000fe4000f8ec0ff */
[----:B------:R-:W-:-:S04]  /*0280*/  UIADD3 UR4, UPT, UPT, UR4, 0x4000, URZ ;  /* 0x0000400004047890 */ /* 0x000fc8000fffe0ff */
[----:B------:R-:W-:Y:S01]  /*0290*/  ULEA UR6, UR6, UR4, 0x18 ;  /* 0x0000000406067291 */ /* 0x000fe2000f8ec0ff */
[----:B------:R-:W-:Y:S02]  /*02a0*/  LEA R12, R12, UR7, 0x9 ;  /* 0x000000070c0c7c11 */ /* 0x000fe4000f8e48ff */
[----:B------:R-:W-:Y:S02]  /*02b0*/  UMOV UR4, URZ ;  /* 0x000000ff00047c82 */ /* 0x000fe40008000000 */
[----:B------:R-:W-:Y:S02]  /*02c0*/  LEA R20, R3, R12, 0x2 ;  /* 0x0000000c03147211 */ /* 0x000fe400078e10ff */
[----:B------:R-:W-:Y:S02]  /*02d0*/  IADD3 R10, PT, PT, R7, UR6, RZ ;  /* 0x00000006070a7c10 */ /* 0x000fe4000fffe0ff */
[C---:B------:R-:W-:Y:S02]  /*02e0*/  SHF.L.U32 R12, R15.reuse, 0xa, RZ ;  /* 0x0000000a0f0c7819 */ /* 0x040fe400000006ff */
[----:B------:R-:W-:Y:S01]  /*02f0*/  LEA R21, R15, R10, 0x9 ;  /* 0x0000000a0f157211 */ /* 0x000fe200078e48ff */
[----:B------:R-:W-:Y:S01]  /*0300*/  IMAD.WIDE.U32 R14, R14, 0x10, RZ ;  /* 0x000000100e0e7825 */ /* 0x000fe200078e00ff */
[----:B------:R-:W-:-:S03]  /*0310*/  LOP3.LUT R10, R0, 0x3, RZ, 0xc0, !PT ;  /* 0x00000003000a7812 */ /* 0x000fc600078ec0ff */
[----:B------:R-:W-:-:S04]  /*0320*/  IMAD.WIDE.U32 R12, R2, 0x200, R12 ;  /* 0x00000200020c7825 */ /* 0x000fc800078e000c */
[----:B------:R-:W-:Y:S01]  /*0330*/  IMAD.WIDE.U32 R10, R10, 0x10, RZ ;  /* 0x000000100a0a7825 */ /* 0x000fe200078e00ff */
[----:B------:R-:W-:Y:S02]  /*0340*/  LOP3.LUT R76, R12, R14, RZ, 0xfc, !PT ;  /* 0x0000000e0c4c7212 */ /* 0x000fe400078efcff */
[----:B------:R-:W-:Y:S02]  /*0350*/  LOP3.LUT R12, R13, R15, RZ, 0xfc, !PT ;  /* 0x0000000f0d0c7212 */ /* 0x000fe400078efcff */
[----:B------:R-:W-:Y:S01]  /*0360*/  LOP3.LUT R8, R8, R10, RZ, 0xfc, !PT ;  /* 0x0000000a08087212 */ /* 0x000fe200078efcff */
[----:B------:R-:W-:Y:S01]  /*0370*/  HFMA2 R10, -RZ, RZ, 0, 0 ;  /* 0x00000000ff0a7431 */ /* 0x000fe200000001ff */
[----:B------:R-:W-:Y:S02]  /*0380*/  IADD3 R76, P1, PT, R76, UR14, RZ ;  /* 0x0000000e4c4c7c10 */ /* 0x000fe4000ff3e0ff */
[----:B------:R-:W-:Y:S02]  /*0390*/  LOP3.LUT R9, R9, R11, RZ, 0xfc, !PT ;  /* 0x0000000b09097212 */ /* 0x000fe400078efcff */
[----:B------:R-:W-:-:S02]  /*03a0*/  IADD3 R8, P0, PT, R8, UR12, RZ ;  /* 0x0000000c08087c10 */ /* 0x000fc4000ff1e0ff */
[----:B------:R-:W-:Y:S02]  /*03b0*/  IADD3 R76, P2, PT, R76, 0x6000, RZ ;  /* 0x000060004c4c7810 */ /* 0x000fe40007f5e0ff */
[----:B------:R-:W-:Y:S02]  /*03c0*/  IADD3.X R9, PT, PT, R9, UR13, RZ, P0, !PT ;  /* 0x0000000d09097c10 */ /* 0x000fe400087fe4ff */
[----:B------:R-:W-:Y:S01]  /*03d0*/  IADD3.X R77, PT, PT, RZ, UR15, R12, P2, P1 ;  /* 0x0000000fff4d7c10 */ /* 0x000fe200097e240c */
[----:B--2---:R0:W-:Y:S04]  /*03e0*/  STS [R20], R16 ;  /* 0x0000001014007388 */ /* 0x0041e80000000800 */
[----:B------:R0:W-:Y:S04]  /*03f0*/  STS [R20+0x200], R17 ;  /* 0x0002001114007388 */ /* 0x0001e80000000800 */
[----:B------:R0:W-:Y:S04]  /*0400*/  STS [R20+0x400], R18 ;  /* 0x0004001214007388 */ /* 0x0001e80000000800 */
[----:B------:R0:W-:Y:S04]  /*0410*/  STS [R20+0x600], R19 ;  /* 0x0006001314007388 */ /* 0x0001e80000000800 */
[----:B---3--:R0:W-:Y:S04]  /*0420*/  STS [R20+0x100], R24 ;  /* 0x0001001814007388 */ /* 0x0081e80000000800 */
[----:B------:R0:W-:Y:S04]  /*0430*/  STS [R20+0x300], R25 ;  /* 0x0003001914007388 */ /* 0x0001e80000000800 */
[----:B------:R0:W-:Y:S04]  /*0440*/  STS [R20+0x500], R26 ;  /* 0x0005001a14007388 */ /* 0x0001e80000000800 */
[----:B------:R0:W-:Y:S04]  /*0450*/  STS [R20+0x700], R27 ;  /* 0x0007001b14007388 */ /* 0x0001e80000000800 */
[----:B----4-:R0:W-:Y:S04]  /*0460*/  STS.128 [R21], R28 ;  /* 0x0000001c15007388 */ /* 0x0101e80000000c00 */
[----:B-----5:R0:W-:Y:S01]  /*0470*/  STS.128 [R21+0x1000], R32 ;  /* 0x0010002015007388 */ /* 0x0201e20000000c00 */
[----:B------:R-:W-:Y:S06]  /*0480*/  BAR.SYNC.DEFER_BLOCKING 0x0 ;  /* 0x0000000000007b1d */ /* 0x000fec0000010000 */
.L_x_0:
[----:B------:R-:W-:Y:S02]  /*0490*/  IADD3 R92, P0, PT, R8, UR4, RZ ;  /* 0x00000004085c7c10 */ /* 0x000fe4000ff1e0ff */
[----:B------:R-:W-:Y:S02]  /*04a0*/  MOV R106, R76 ;  /* 0x0000004c006a7202 */ /* 0x000fe40000000f00 */
[----:B------:R-:W-:Y:S02]  /*04b0*/  IADD3.X R93, PT, PT, R9, UR5, RZ, P0, !PT ;  /* 0x00000005095d7c10 */ /* 0x000fe400087fe4ff */
[----:B------:R-:W-:-:S03]  /*04c0*/  MOV R107, R77 ;  /* 0x0000004d006b7202 */ /* 0x000fc60000000f00 */
[----:B------:R-:W2:Y:S04]  /*04d0*/  LDG.E.128 R88, desc[UR8][R92.64+0x40] ;  /* 0x000040085c587981 */ /* 0x000ea8000c1e1d00 */
[----:B------:R1:W3:Y:S04]  /*04e0*/  LDG.E.128 R84, desc[UR8][R92.64+0x80040] ;  /* 0x080040085c547981 */ /* 0x0002e8000c1e1d00 */
[----:B------:R-:W4:Y:S04]  /*04f0*/  LDG.E.128 R80, desc[UR8][R106.64+-0x2000] ;  /* 0xffe000086a507981 */ /* 0x000f28000c1e1d00 */
[----:B------:R-:W5:Y:S01]  /*0500*/  LDG.E.128 R76, desc[UR8][R106.64] ;  /* 0x000000086a4c7981 */ /* 0x000f62000c1e1d00 */
[----:B------:R-:W-:Y:S01]  /*0510*/  IADD3 R10, PT, PT, R10, 0x1, RZ ;  /* 0x000000010a0a7810 */ /* 0x000fe20007ffe0ff */
[----:B------:R-:W-:Y:S01]  /*0520*/  UIADD3 UR4, UP0, UPT, UR4, 0x40, URZ ;  /* 0x0000004004047890 */ /* 0x000fe2000ff1e0ff */
[----:B------:R-:W-:-:S02]  /*0530*/  SHF.L.U32 R94, R5, 0x9, RZ ;  /* 0x00000009055e7819 */ /* 0x000fc400000006ff */
[----:B------:R-:W-:Y:S01]  /*0540*/  SHF.L.U32 R11, R10, 0xd, RZ ;  /* 0x0000000d0a0b7819 */ /* 0x000fe200000006ff */
[----:B------:R-:W-:Y:S01]  /*0550*/  UIADD3.X UR5, UPT, UPT, URZ, UR5, URZ, UP0, !UPT ;  /* 0x00000005ff057290 */ /* 0x000fe200087fe4ff */
[----:B------:R-:W-:Y:S01]  /*0560*/  LOP3.LUT R99, R3, 0xe0, RZ, 0xc0, !PT ;  /* 0x000000e003637812 */ /* 0x000fe200078ec0ff */
[----:B------:R-:W-:Y:S01]  /*0570*/  UISETP.NE.U32.AND UP0, UPT, UR4, 0x1fc0, UPT ;  /* 0x00001fc00400788c */ /* 0x000fe2000bf05070 */
[C---:B------:R-:W-:Y:S02]  /*0580*/  SHF.L.U32 R96, R0.reuse, 0x1, RZ ;  /* 0x0000000100607819 */ /* 0x040fe400000006ff */
[----:B-1----:R-:W-:Y:S01]  /*0590*/  LOP3.LUT R92, R11, 0x2000, RZ, 0xc0, !PT ;  /* 0x000020000b5c7812 */ /* 0x002fe200078ec0ff */
[----:B------:R-:W-:Y:S01]  /*05a0*/  UISETP.NE.AND.EX UP0, UPT, UR5, URZ, UPT, UP0 ;  /* 0x000000ff0500728c */ /* 0x000fe2000bf05300 */
[----:B------:R-:W-:Y:S02]  /*05b0*/  SHF.R.U64 R97, R0, 0x1, RZ ;  /* 0x0000000100617819 */ /* 0x000fe400000012ff */
[----:B------:R-:W-:-:S02]  /*05c0*/  LOP3.LUT R95, R94, 0x1800, RZ, 0xc0, !PT ;  /* 0x000018005e5f7812 */ /* 0x000fc400078ec0ff */
[----:B------:R-:W-:Y:S02]  /*05d0*/  LOP3.LUT R99, R99, 0x1c, R96, 0xf8, !PT ;  /* 0x0000001c63637812 */ /* 0x000fe400078ef860 */
[----:B------:R-:W-:Y:S02]  /*05e0*/  LOP3.LUT R93, R92, 0x2000, RZ, 0x3c, !PT ;  /* 0x000020005c5d7812 */ /* 0x000fe400078e3cff */
[----:B------:R-:W-:Y:S02]  /*05f0*/  LOP3.LUT R96, R97, 0x38, RZ, 0xc0, !PT ;  /* 0x0000003861607812 */ /* 0x000fe400078ec0ff */
[----:B------:R-:W-:Y:S02]  /*0600*/  IADD3 R94, PT, PT, R95, UR7, R92 ;  /* 0x000000075f5e7c10 */ /* 0x000fe4000fffe05c */
[----:B------:R-:W-:Y:S02]  /*0610*/  LOP3.LUT R11, R6, 0x3e00, RZ, 0xc0, !PT ;  /* 0x00003e00060b7812 */ /* 0x000fe400078ec0ff */
[----:B------:R-:W-:-:S02]  /*0620*/  IADD3 R92, PT, PT, R92, UR6, R7 ;  /* 0x000000065c5c7c10 */ /* 0x000fc4000fffe007 */
[C---:B------:R-:W-:Y:S02]  /*0630*/  IADD3 R104, PT, PT, R93.reuse, UR7, RZ ;  /* 0x000000075d687c10 */ /* 0x040fe4000fffe0ff */
[----:B------:R-:W-:Y:S02]  /*0640*/  LOP3.LUT R96, R96, 0x4, R5, 0xf8, !PT ;  /* 0x0000000460607812 */ /* 0x000fe400078ef805 */
[----:B------:R-:W-:Y:S02]  /*0650*/  IADD3 R93, PT, PT, R93, UR6, RZ ;  /* 0x000000065d5d7c10 */ /* 0x000fe4000fffe0ff */
[----:B------:R-:W-:Y:S02]  /*0660*/  LEA R105, R3, R94, 0x2 ;  /* 0x0000005e03697211 */ /* 0x000fe400078e10ff */
[----:B------:R-:W-:Y:S02]  /*0670*/  IADD3 R108, PT, PT, R92, R11, RZ ;  /* 0x0000000b5c6c7210 */ /* 0x000fe40007ffe0ff */
[----:B------:R-:W-:-:S02]  /*0680*/  LEA R104, R99, R104, 0x2 ;  /* 0x0000006863687211 */ /* 0x000fc400078e10ff */
[----:B------:R-:W-:Y:S01]  /*0690*/  LEA R11, R96, R93, 0x2 ;  /* 0x0000005d600b7211 */ /* 0x000fe200078e10ff */
[----:B--2---:R-:W-:Y:S04]  /*06a0*/  STS [R105], R88 ;  /* 0x0000005869007388 */ /* 0x004fe80000000800 */
[----:B------:R-:W-:Y:S04]  /*06b0*/  STS [R105+0x200], R89 ;  /* 0x0002005969007388 */ /* 0x000fe80000000800 */
[----:B------:R-:W-:Y:S04]  /*06c0*/  STS [R105+0x400], R90 ;  /* 0x0004005a69007388 */ /* 0x000fe80000000800 */
[----:B------:R-:W-:Y:S04]  /*06d0*/  STS [R105+0x600], R91 ;  /* 0x0006005b69007388 */ /* 0x000fe80000000800 */
[----:B---3--:R-:W-:Y:S04]  /*06e0*/  STS [R105+0x100], R84 ;  /* 0x0001005469007388 */ /* 0x008fe80000000800 */
[----:B------:R-:W-:Y:S04]  /*06f0*/  STS [R105+0x300], R85 ;  /* 0x0003005569007388 */ /* 0x000fe80000000800 */
[----:B------:R-:W-:Y:S04]  /*0700*/  STS [R105+0x500], R86 ;  /* 0x0005005669007388 */ /* 0x000fe80000000800 */
[----:B------:R-:W-:Y:S04]  /*0710*/  STS [R105+0x700], R87 ;  /* 0x0007005769007388 */ /* 0x000fe80000000800 */
[----:B----4-:R-:W-:Y:S04]  /*0720*/  STS.128 [R108], R80 ;  /* 0x000000506c007388 */ /* 0x010fe80000000c00 */
[----:B-----5:R1:W-:Y:S04]  /*0730*/  STS.128 [R108+0x1000], R76 ;  /* 0x0010004c6c007388 */ /* 0x0203e80000000c00 */
[----:B------:R-:W-:Y:S04]  /*0740*/  LDS.128 R92, [R104] ;  /* 0x00000000685c7984 */ /* 0x000fe80000000c00 */
[----:B------:R-:W2:Y:S04]  /*0750*/  LDS.128 R96, [R11] ;  /* 0x000000000b607984 */ /* 0x000ea80000000c00 */
[----:B------:R-:W3:Y:S04]  /*0760*/  LDS.128 R100, [R104+0x100] ;  /* 0x0001000068647984 */ /* 0x000ee80000000c00 */
[----:B------:R-:W4:Y:S01]  /*0770*/  LDS.128 R88, [R11+0x100] ;  /* 0x000100000b587984 */ /* 0x000f220000000c00 */
[----:B-1----:R-:W-:-:S04]  /*0780*/  IADD3 R76, P0, PT, R106, 0x4000, RZ ;  /* 0x000040006a4c7810 */ /* 0x002fc80007f1e0ff */
[----:B------:R-:W-:Y:S01]  /*0790*/  IADD3.X R77, PT, PT, RZ, R107, RZ, P0, !PT ;  /* 0x0000006bff4d7210 */ /* 0x000fe200007fe4ff */
[-C--:B--2---:R-:W-:Y:S01]  /*07a0*/  FFMA R84, R92, R98.reuse, R18 ;  /* 0x000000625c547223 */ /* 0x084fe20000000012 */
[-C--:B------:R-:W-:Y:S01]  /*07b0*/  FFMA R85, R93, R98.reuse, R30 ;  /* 0x000000625d557223 */ /* 0x080fe2000000001e */
[-C--:B------:R-:W-:Y:S01]  /*07c0*/  FFMA R58, R94, R98.reuse, R58 ;  /* 0x000000625e3a7223 */ /* 0x080fe2000000003a */
[-C--:B------:R-:W-:Y:S01]  /*07d0*/  FFMA R70, R95, R98.reuse, R70 ;  /* 0x000000625f467223 */ /* 0x080fe20000000046 */
[-C--:B---3--:R-:W-:Y:S01]  /*07e0*/  FFMA R62, R100, R98.reuse, R62 ;  /* 0x00000062643e7223 */ /* 0x088fe2000000003e */
[-C--:B------:R-:W-:Y:S01]  /*07f0*/  FFMA R86, R101, R98.reuse, R22 ;  /* 0x0000006265567223 */ /* 0x080fe20000000016 */
[-C--:B0-----:R-:W-:Y:S01]  /*0800*/  FFMA R26, R102, R98.reuse, R26 ;  /* 0x00000062661a7223 */ /* 0x081fe2000000001a */
[----:B------:R-:W-:Y:S01]  /*0810*/  FFMA R106, R103, R98, R14 ;  /* 0x00000062676a7223 */ /* 0x000fe2000000000e */
[CC--:B------:R-:W-:Y:S01]  /*0820*/  FFMA R78, R92.reuse, R96.reuse, R16 ;  /* 0x000000605c4e7223 */ /* 0x0c0fe20000000010 */
[-C--:B------:R-:W-:Y:S01]  /*0830*/  FFMA R79, R93, R96.reuse, R28 ;  /* 0x000000605d4f7223 */ /* 0x080fe2000000001c */
[-C--:B------:R-:W-:Y:S01]  /*0840*/  FFMA R80, R101, R96.reuse, R20 ;  /* 0x0000006065507223 */ /* 0x080fe20000000014 */
[CC--:B------:R-:W-:Y:S01]  /*0850*/  FFMA R81, R92.reuse, R97.reuse, R17 ;  /* 0x000000615c517223 */ /* 0x0c0fe20000000011 */
[-C--:B------:R-:W-:Y:S01]  /*0860*/  FFMA R82, R93, R97.reuse, R29 ;  /* 0x000000615d527223 */ /* 0x080fe2000000001d */
[----:B------:R-:W-:Y:S01]  /*0870*/  FFMA R83, R101, R97, R21 ;  /* 0x0000006165537223 */ /* 0x000fe20000000015 */
[-C--:B------:R-:W-:Y:S01]  /*0880*/  FFMA R87, R92, R99.reuse, R19 ;  /* 0x000000635c577223 */ /* 0x080fe20000000013 */
[-C--:B------:R-:W-:Y:S01]  /*0890*/  FFMA R98, R93, R99.reuse, R31 ;  /* 0x000000635d627223 */ /* 0x080fe2000000001f */
[----:B------:R-:W-:Y:S01]  /*08a0*/  FFMA R105, R101, R99, R23 ;  /* 0x0000006365697223 */ /* 0x000fe20000000017 */
[----:B------:R-:W-:Y:S01]  /*08b0*/  LDS.128 R16, [R104+0x200] ;  /* 0x0002000068107984 */ /* 0x000fe20000000c00 */
[C---:B------:R-:W-:Y:S01]  /*08c0*/  FFMA R60, R100.reuse, R96, R60 ;  /* 0x00000060643c7223 */ /* 0x040fe2000000003c */
[C---:B------:R-:W-:Y:S01]  /*08d0*/  FFMA R61, R100.reuse, R97, R61 ;  /* 0x00000061643d7223 */ /* 0x040fe2000000003d */
[----:B------:R-:W-:Y:S01]  /*08e0*/  FFMA R63, R100, R99, R63 ;  /* 0x00000063643f7223 */ /* 0x000fe2000000003f */
[----:B------:R-:W0:Y:S01]  /*08f0*/  LDS.128 R28, [R11+0x200] ;  /* 0x000200000b1c7984 */ /* 0x000e220000000c00 */
[C---:B----4-:R-:W-:Y:S01]  /*0900*/  FFMA R72, R92.reuse, R88, R72 ;  /* 0x000000585c487223 */ /* 0x050fe20000000048 */
[C---:B------:R-:W-:Y:S01]  /*0910*/  FFMA R73, R92.reuse, R89, R73 ;  /* 0x000000595c497223 */ /* 0x040fe20000000049 */
[C---:B------:R-:W-:Y:S01]  /*0920*/  FFMA R74, R92.reuse, R90, R74 ;  /* 0x0000005a5c4a7223 */ /* 0x040fe2000000004a */
[----:B------:R-:W1:Y:S01]  /*0930*/  LDS.128 R20, [R104+0x300] ;  /* 0x0003000068147984 */ /* 0x000e620000000c00 */
[----:B------:R-:W-:Y:S01]  /*0940*/  FFMA R75, R92, R91, R75 ;  /* 0x0000005b5c4b7223 */ /* 0x000fe2000000004b */
[C---:B------:R-:W-:Y:S01]  /*0950*/  FFMA R64, R100.reuse, R88, R64 ;  /* 0x0000005864407223 */ /* 0x040fe20000000040 */
[C---:B------:R-:W-:Y:S01]  /*0960*/  FFMA R65, R100.reuse, R89, R65 ;  /* 0x0000005964417223 */ /* 0x040fe20000000041 */
[C---:B------:R-:W-:Y:S01]  /*0970*/  FFMA R66, R100.reuse, R90, R66 ;  /* 0x0000005a64427223 */ /* 0x040fe20000000042 */
[----:B------:R-:W-:Y:S01]  /*0980*/  FFMA R67, R100, R91, R67 ;  /* 0x0000005b64437223 */ /* 0x000fe20000000043 */
[-C--:B------:R-:W-:Y:S01]  /*0990*/  FFMA R56, R94, R96.reuse, R56 ;  /* 0x000000605e387223 */ /* 0x080fe20000000038 */
[CC--:B------:R-:W-:Y:S01]  /*09a0*/  FFMA R68, R95.reuse, R96.reuse, R68 ;  /* 0x000000605f447223 */ /* 0x0c0fe20000000044 */
[----:B------:R-:W-:Y:S01]  /*09b0*/  FFMA R24, R102, R96, R24 ;  /* 0x0000006066187223 */ /* 0x000fe20000000018 */
[-C--:B------:R-:W-:Y:S01]  /*09c0*/  FFMA R57, R94, R97.reuse, R57 ;  /* 0x000000615e397223 */ /* 0x080fe20000000039 */
[CC--:B------:R-:W-:Y:S01]  /*09d0*/  FFMA R69, R95.reuse, R97.reuse, R69 ;  /* 0x000000615f457223 */ /* 0x0c0fe20000000045 */
[----:B------:R-:W-:Y:S01]  /*09e0*/  FFMA R25, R102, R97, R25 ;  /* 0x0000006166197223 */ /* 0x000fe20000000019 */
[-C--:B------:R-:W-:Y:S01]  /*09f0*/  FFMA R59, R94, R99.reuse, R59 ;  /* 0x000000635e3b7223 */ /* 0x080fe2000000003b */
[-C--:B------:R-:W-:Y:S01]  /*0a00*/  FFMA R71, R95, R99.reuse, R71 ;  /* 0x000000635f477223 */ /* 0x080fe20000000047 */
[----:B------:R-:W-:Y:S01]  /*0a10*/  FFMA R27, R102, R99, R27 ;  /* 0x00000063661b7223 */ /* 0x000fe2000000001b */
[C---:B------:R-:W-:Y:S01]  /*0a20*/  FFMA R92, R93.reuse, R88, R32 ;  /* 0x000000585d5c7223 */ /* 0x040fe20000000020 */
[CC--:B------:R-:W-:Y:S01]  /*0a30*/  FFMA R100, R93.reuse, R89.reuse, R33 ;  /* 0x000000595d647223 */ /* 0x0c0fe20000000021 */
[----:B------:R-:W-:Y:S01]  /*0a40*/  FFMA R107, R93, R90, R34 ;  /* 0x0000005a5d6b7223 */ /* 0x000fe20000000022 */
[C---:B------:R-:W-:Y:S01]  /*0a50*/  FFMA R108, R101.reuse, R88, R36 ;  /* 0x00000058656c7223 */ /* 0x040fe20000000024 */
[CC--:B------:R-:W-:Y:S01]  /*0a60*/  FFMA R109, R101.reuse, R89.reuse, R37 ;  /* 0x00000059656d7223 */ /* 0x0c0fe20000000025 */
[----:B------:R-:W-:Y:S01]  /*0a70*/  FFMA R110, R101, R90, R38 ;  /* 0x0000005a656e7223 */ /* 0x000fe20000000026 */
[C---:B------:R-:W-:Y:S01]  /*0a80*/  FFMA R111, R94.reuse, R88, R40 ;  /* 0x000000585e6f7223 */ /* 0x040fe20000000028 */
[C---:B------:R-:W-:Y:S01]  /*0a90*/  FFMA R112, R94.reuse, R89, R41 ;  /* 0x000000595e707223 */ /* 0x040fe20000000029 */
[C---:B------:R-:W-:Y:S01]  /*0aa0*/  FFMA R113, R94.reuse, R90, R42 ;  /* 0x0000005a5e717223 */ /* 0x040fe2000000002a */
[C---:B------:R-:W-:Y:S01]  /*0ab0*/  FFMA R96, R103.reuse, R96, R12 ;  /* 0x0000006067607223 */ /* 0x040fe2000000000c */
[C---:B------:R-:W-:Y:S01]  /*0ac0*/  FFMA R97, R103.reuse, R97, R13 ;  /* 0x0000006167617223 */ /* 0x040fe2000000000d */
[----:B------:R-:W-:Y:S01]  /*0ad0*/  FFMA R99, R103, R99, R15 ;  /* 0x0000006367637223 */ /* 0x000fe2000000000f */
[-C--:B------:R-:W-:Y:S01]  /*0ae0*/  FFMA R93, R93, R91.reuse, R35 ;  /* 0x0000005b5d5d7223 */ /* 0x080fe20000000023 */
[-C--:B------:R-:W-:Y:S01]  /*0af0*/  FFMA R101, R101, R91.reuse, R39 ;  /* 0x0000005b65657223 */ /* 0x080fe20000000027 */
[----:B------:R-:W-:Y:S01]  /*0b00*/  FFMA R94, R94, R91, R43 ;  /* 0x0000005b5e5e7223 */ /* 0x000fe2000000002b */
[----:B------:R-:W2:Y:S01]  /*0b10*/  LDS.128 R12, [R11+0x300] ;  /* 0x000300000b0c7984 */ /* 0x000ea20000000c00 */
[CC--:B------:R-:W-:Y:S01]  /*0b20*/  FFMA R44, R102.reuse, R88.reuse, R44 ;  /* 0x00000058662c7223 */ /* 0x0c0fe2000000002c */
[-C--:B------:R-:W-:Y:S01]  /*0b30*/  FFMA R48, R95, R88.reuse, R48 ;  /* 0x000000585f307223 */ /* 0x080fe20000000030 */
[----:B------:R-:W-:Y:S01]  /*0b40*/  FFMA R52, R103, R88, R52 ;  /* 0x0000005867347223 */ /* 0x000fe20000000034 */
[----:B------:R-:W-:Y:S01]  /*0b50*/  LDS.128 R32, [R104+0x400] ;  /* 0x0004000068207984 */ /* 0x000fe20000000c00 */
[----:B------:R-:W-:Y:S01]  /*0b60*/  FFMA R45, R102, R89, R45 ;  /* 0x00000059662d7223 */ /* 0x000fe2000000002d */
[-C--:B0-----:R-:W-:Y:S01]  /*0b70*/  FFMA R78, R16, R28.reuse, R78 ;  /* 0x0000001c104e7223 */ /* 0x081fe2000000004e */
[-C--:B------:R-:W-:Y:S01]  /*0b80*/  FFMA R79, R17, R28.reuse, R79 ;  /* 0x0000001c114f7223 */ /* 0x080fe2000000004f */
[----:B------:R-:W0:Y:S01]  /*0b90*/  LDS.128 R36, [R11+0x400] ;  /* 0x000400000b247984 */ /* 0x000e220000000c00 */
[-C--:B------:R-:W-:Y:S01]  /*0ba0*/  FFMA R56, R18, R28.reuse, R56 ;  /* 0x0000001c12387223 */ /* 0x080fe20000000038 */
[-C--:B------:R-:W-:Y:S01]  /*0bb0*/  FFMA R68, R19, R28.reuse, R68 ;  /* 0x0000001c13447223 */ /* 0x080fe20000000044 */
[-C--:B-1----:R-:W-:Y:S01]  /*0bc0*/  FFMA R60, R20, R28.reuse, R60 ;  /* 0x0000001c143c7223 */ /* 0x082fe2000000003c */
[----:B------:R-:W1:Y:S01]  /*0bd0*/  LDS.128 R40, [R104+0x500] ;  /* 0x0005000068287984 */ /* 0x000e620000000c00 */
[-C--:B------:R-:W-:Y:S01]  /*0be0*/  FFMA R80, R21, R28.reuse, R80 ;  /* 0x0000001c15507223 */ /* 0x080fe20000000050 */
[-C--:B------:R-:W-:Y:S01]  /*0bf0*/  FFMA R88, R22, R28.reuse, R24 ;  /* 0x0000001c16587223 */ /* 0x080fe20000000018 */
[----:B------:R-:W-:Y:S01]  /*0c00*/  FFMA R96, R23, R28, R96 ;  /* 0x0000001c17607223 */ /* 0x000fe20000000060 */
[CC--:B------:R-:W-:Y:S01]  /*0c10*/  FFMA R46, R102.reuse, R90.reuse, R46 ;  /* 0x0000005a662e7223 */ /* 0x0c0fe2000000002e */
[----:B------:R-:W-:Y:S01]  /*0c20*/  FFMA R47, R102, R91, R47 ;  /* 0x0000005b662f7223 */ /* 0x000fe2000000002f */
[-C--:B------:R-:W-:Y:S01]  /*0c30*/  FFMA R49, R95, R89.reuse, R49 ;  /* 0x000000595f317223 */ /* 0x080fe20000000031 */
[----:B------:R-:W-:Y:S01]  /*0c40*/  FFMA R53, R103, R89, R53 ;  /* 0x0000005967357223 */ /* 0x000fe20000000035 */
[-C--:B------:R-:W-:Y:S01]  /*0c50*/  FFMA R50, R95, R90.reuse, R50 ;  /* 0x0000005a5f327223 */ /* 0x080fe20000000032 */
[----:B------:R-:W-:Y:S01]  /*0c60*/  FFMA R54, R103, R90, R54 ;  /* 0x0000005a67367223 */ /* 0x000fe20000000036 */
[-C--:B------:R-:W-:Y:S01]  /*0c70*/  FFMA R51, R95, R91.reuse, R51 ;  /* 0x0000005b5f337223 */ /* 0x080fe20000000033 */
[----:B------:R-:W-:Y:S01]  /*0c80*/  FFMA R55, R103, R91, R55 ;  /* 0x0000005b67377223 */ /* 0x000fe20000000037 */
[-C--:B------:R-:W-:Y:S01]  /*0c90*/  FFMA R81, R16, R29.reuse, R81 ;  /* 0x0000001d10517223 */ /* 0x080fe20000000051 */
[-C--:B------:R-:W-:Y:S01]  /*0ca0*/  FFMA R82, R17, R29.reuse, R82 ;  /* 0x0000001d11527223 */ /* 0x080fe20000000052 */
[-C--:B------:R-:W-:Y:S01]  /*0cb0*/  FFMA R57, R18, R29.reuse, R57 ;  /* 0x0000001d12397223 */ /* 0x080fe20000000039 */
[-C--:B------:R-:W-:Y:S01]  /*0cc0*/  FFMA R69, R19, R29.reuse, R69 ;  /* 0x0000001d13457223 */ /* 0x080fe20000000045 */
[-C--:B------:R-:W-:Y:S01]  /*0cd0*/  FFMA R61, R20, R29.reuse, R61 ;  /* 0x0000001d143d7223 */ /* 0x080fe2000000003d */
[-C--:B------:R-:W-:Y:S01]  /*0ce0*/  FFMA R83, R21, R29.reuse, R83 ;  /* 0x0000001d15537223 */ /* 0x080fe20000000053 */
        /* <DEDUP_REMOVED lines=8> */
[CC--:B------:R-:W-:Y:S01]  /*0d70*/  FFMA R29, R22.reuse, R30.reuse, R26 ;  /* 0x0000001e161d7223 */ /* 0x0c0fe2000000001a */
        /* <DEDUP_REMOVED lines=9> */
[C---:B--2---:R-:W-:Y:S01]  /*0e10*/  FFMA R72, R16.reuse, R12, R72 ;  /* 0x0000000c10487223 */ /* 0x044fe20000000048 */
[C---:B------:R-:W-:Y:S01]  /*0e20*/  FFMA R73, R16.reuse, R13, R73 ;  /* 0x0000000d10497223 */ /* 0x040fe20000000049 */
[C---:B------:R-:W-:Y:S01]  /*0e30*/  FFMA R74, R16.reuse, R14, R74 ;  /* 0x0000000e104a7223 */ /* 0x040fe2000000004a */
[----:B------:R-:W-:Y:S01]  /*0e40*/  FFMA R75, R16, R15, R75 ;  /* 0x0000000f104b7223 */ /* 0x000fe2000000004b */
[C---:B------:R-:W-:Y:S01]  /*0e50*/  FFMA R64, R20.reuse, R12, R64 ;  /* 0x0000000c14407223 */ /* 0x040fe20000000040 */
        /* <DEDUP_REMOVED lines=19> */
[-C--:B------:R-:W-:Y:S01]  /*0f90*/  FFMA R48, R19, R12.reuse, R48 ;  /* 0x0000000c13307223 */ /* 0x080fe20000000030 */
[----:B------:R-:W-:Y:S01]  /*0fa0*/  FFMA R52, R23, R12, R52 ;  /* 0x0000000c17347223 */ /* 0x000fe20000000034 */
[-C--:B------:R-:W-:Y:S01]  /*0fb0*/  FFMA R49, R19, R13.reuse, R49 ;  /* 0x0000000d13317223 */ /* 0x080fe20000000031 */
[----:B------:R-:W-:Y:S01]  /*0fc0*/  FFMA R53, R23, R13, R53 ;  /* 0x0000000d17357223 */ /* 0x000fe20000000035 */
[----:B------:R-:W2:Y:S01]  /*0fd0*/  LDS.128 R24, [R11+0x500] ;  /* 0x000500000b187984 */ /* 0x000ea20000000c00 */
[-C--:B------:R-:W-:Y:S01]  /*0fe0*/  FFMA R50, R19, R14.reuse, R50 ;  /* 0x0000000e13327223 */ /* 0x080fe20000000032 */
[----:B------:R-:W-:Y:S01]  /*0ff0*/  FFMA R54, R23, R14, R54 ;  /* 0x0000000e17367223 */ /* 0x000fe20000000036 */
[-C--:B------:R-:W-:Y:S01]  /*1000*/  FFMA R51, R19, R15.reuse, R51 ;  /* 0x0000000f13337223 */ /* 0x080fe20000000033 */
[----:B------:R-:W-:Y:S01]  /*1010*/  FFMA R55, R23, R15, R55 ;  /* 0x0000000f17377223 */ /* 0x000fe20000000037 */
[-C--:B0-----:R-:W-:Y:S01]  /*1020*/  FFMA R78, R32, R36.reuse, R78 ;  /* 0x00000024204e7223 */ /* 0x081fe2000000004e */
[-C--:B------:R-:W-:Y:S01]  /*1030*/  FFMA R79, R33, R36.reuse, R79 ;  /* 0x00000024214f7223 */ /* 0x080fe2000000004f */
[-C--:B------:R-:W-:Y:S01]  /*1040*/  FFMA R56, R34, R36.reuse, R56 ;  /* 0x0000002422387223 */ /* 0x080fe20000000038 */
[-C--:B------:R-:W-:Y:S01]  /*1050*/  FFMA R68, R35, R36.reuse, R68 ;  /* 0x0000002423447223 */ /* 0x080fe20000000044 */
[-C--:B-1----:R-:W-:Y:S01]  /*1060*/  FFMA R60, R40, R36.reuse, R60 ;  /* 0x00000024283c7223 */ /* 0x082fe2000000003c */
        /* <DEDUP_REMOVED lines=11> */
[----:B------:R-:W-:Y:S01]  /*1120*/  LDS.128 R12, [R104+0x600] ;  /* 0x00060000680c7984 */ /* 0x000fe20000000c00 */
[-C--:B------:R-:W-:Y:S01]  /*1130*/  FFMA R84, R32, R38.reuse, R84 ;  /* 0x0000002620547223 */ /* 0x080fe20000000054 */
[-C--:B------:R-:W-:Y:S01]  /*1140*/  FFMA R85, R33, R38.reuse, R85 ;  /* 0x0000002621557223 */ /* 0x080fe20000000055 */
[-C--:B------:R-:W-:Y:S01]  /*1150*/  FFMA R58, R34, R38.reuse, R58 ;  /* 0x00000026223a7223 */ /* 0x080fe2000000003a */
[----:B------:R-:W0:Y:S01]  /*1160*/  LDS.128 R16, [R11+0x600] ;  /* 0x000600000b107984 */ /* 0x000e220000000c00 */
[-C--:B------:R-:W-:Y:S01]  /*1170*/  FFMA R70, R35, R38.reuse, R70 ;  /* 0x0000002623467223 */ /* 0x080fe20000000046 */
[-C--:B------:R-:W-:Y:S01]  /*1180*/  FFMA R62, R40, R38.reuse, R62 ;  /* 0x00000026283e7223 */ /* 0x080fe2000000003e */
[-C--:B------:R-:W-:Y:S01]  /*1190*/  FFMA R86, R41, R38.reuse, R86 ;  /* 0x0000002629567223 */ /* 0x080fe20000000056 */
[----:B------:R-:W1:Y:S01]  /*11a0*/  LDS.128 R20, [R104+0x700] ;  /* 0x0007000068147984 */ /* 0x000e620000000c00 */
[CC--:B------:R-:W-:Y:S01]  /*11b0*/  FFMA R37, R42.reuse, R38.reuse, R29 ;  /* 0x000000262a257223 */ /* 0x0c0fe2000000001d */
[----:B------:R-:W-:Y:S01]  /*11c0*/  FFMA R106, R43, R38, R106 ;  /* 0x000000262b6a7223 */ /* 0x000fe2000000006a */
[-C--:B------:R-:W-:Y:S01]  /*11d0*/  FFMA R38, R42, R39.reuse, R30 ;  /* 0x000000272a267223 */ /* 0x080fe2000000001e */
[-C--:B------:R-:W-:Y:S01]  /*11e0*/  FFMA R87, R32, R39.reuse, R87 ;  /* 0x0000002720577223 */ /* 0x080fe20000000057 */
[----:B------:R-:W3:Y:S01]  /*11f0*/  LDS.128 R28, [R11+0x700] ;  /* 0x000700000b1c7984 */ /* 0x000ee20000000c00 */
        /* <DEDUP_REMOVED lines=71> */
[-C--:B------:R-:W-:Y:S01]  /*1670*/  FFMA R38, R22, R19.reuse, R38 ;  /* 0x0000001316267223 */ /* 0x080fe20000000026 */
[----:B------:R-:W-:Y:S01]  /*1680*/  FFMA R99, R23, R19, R99 ;  /* 0x0000001317637223 */ /* 0x000fe20000000063 */
[C---:B---3--:R-:W-:Y:S01]  /*1690*/  FFMA R72, R12.reuse, R28, R72 ;  /* 0x0000001c0c487223 */ /* 0x048fe20000000048 */
[----:B------:R-:W2:Y:S01]  /*16a0*/  LDS.128 R16, [R11+0x900] ;  /* 0x000900000b107984 */ /* 0x000ea20000000c00 */
        /* <DEDUP_REMOVED lines=31> */
[----:B------:R-:W-:Y:S01]  /*18a0*/  LDS.128 R12, [R104+0xa00] ;  /* 0x000a0000680c7984 */ /* 0x000fe20000000c00 */
[-C--:B0-----:R-:W-:Y:S01]  /*18b0*/  FFMA R78, R24, R32.reuse, R78 ;  /* 0x00000020184e7223 */ /* 0x081fe2000000004e */
[-C--:B------:R-:W-:Y:S01]  /*18c0*/  FFMA R79, R25, R32.reuse, R79 ;  /* 0x00000020194f7223 */ /* 0x080fe2000000004f */
[-C--:B------:R-:W-:Y:S01]  /*18d0*/  FFMA R56, R26, R32.reuse, R56 ;  /* 0x000000201a387223 */ /* 0x080fe20000000038 */
[----:B------:R-:W0:Y:S01]  /*18e0*/  LDS.128 R20, [R11+0xa00] ;  /* 0x000a00000b147984 */ /* 0x000e220000000c00 */
[-C--:B------:R-:W-:Y:S01]  /*18f0*/  FFMA R68, R27, R32.reuse, R68 ;  /* 0x000000201b447223 */ /* 0x080fe20000000044 */
[-C--:B-1----:R-:W-:Y:S01]  /*1900*/  FFMA R60, R40, R32.reuse, R60 ;  /* 0x00000020283c7223 */ /* 0x082fe2000000003c */
[-C--:B------:R-:W-:Y:S01]  /*1910*/  FFMA R80, R41, R32.reuse, R80 ;  /* 0x0000002029507223 */ /* 0x080fe20000000050 */
[----:B------:R-:W1:Y:S01]  /*1920*/  LDS.128 R28, [R104+0xb00] ;  /* 0x000b0000681c7984 */ /* 0x000e620000000c00 */
        /* <DEDUP_REMOVED lines=664> */
[----:B------:R-:W2:Y:S01]  /*42b0*/  LDS.128 R28, [R11+0x1d00] ;  /* 0x001d00000b1c7984 */ /* 0x000ea20000000c00 */
[C---:B------:R-:W-:Y:S01]  /*42c0*/  FFMA R34, R15.reuse, R26, R50 ;  /* 0x0000001a0f227223 */ /* 0x040fe20000000032 */
[----:B------:R-:W-:Y:S01]  /*42d0*/  FFMA R39, R15, R27, R51 ;  /* 0x0000001b0f277223 */ /* 0x000fe20000000033 */
[C---:B------:R-:W-:Y:S01]  /*42e0*/  FFMA R24, R35.reuse, R24, R52 ;  /* 0x0000001823187223 */ /* 0x040fe20000000034 */
[C---:B------:R-:W-:Y:S01]  /*42f0*/  FFMA R25, R35.reuse, R25, R53 ;  /* 0x0000001923197223 */ /* 0x040fe20000000035 */
[C---:B------:R-:W-:Y:S01]  /*4300*/  FFMA R26, R35.reuse, R26, R54 ;  /* 0x0000001a231a7223 */ /* 0x040fe20000000036 */
        /* <DEDUP_REMOVED lines=12> */
[----:B------:R-:W-:Y:S01]  /*43d0*/  LDS.128 R48, [R104+0x1e00] ;  /* 0x001e000068307984 */ /* 0x000fe20000000c00 */
[-C--:B------:R-:W-:Y:S01]  /*43e0*/  FFMA R57, R18, R41.reuse, R57 ;  /* 0x0000002912397223 */ /* 0x080fe20000000039 */
[-C--:B------:R-:W-:Y:S01]  /*43f0*/  FFMA R69, R19, R41.reuse, R69 ;  /* 0x0000002913457223 */ /* 0x080fe20000000045 */
[-C--:B------:R-:W-:Y:S01]  /*4400*/  FFMA R61, R20, R41.reuse, R61 ;  /* 0x00000029143d7223 */ /* 0x080fe2000000003d */
[----:B------:R-:W-:Y:S01]  /*4410*/  LDS.128 R52, [R104+0x1f00] ;  /* 0x001f000068347984 */ /* 0x000fe20000000c00 */
[-C--:B------:R-:W-:Y:S01]  /*4420*/  FFMA R36, R22, R41.reuse, R36 ;  /* 0x0000002916247223 */ /* 0x080fe20000000024 */
[----:B------:R-:W-:Y:S01]  /*4430*/  FFMA R97, R23, R41, R97 ;  /* 0x0000002917617223 */ /* 0x000fe20000000061 */
[-C--:B------:R-:W-:Y:S01]  /*4440*/  FFMA R84, R16, R42.reuse, R84 ;  /* 0x0000002a10547223 */ /* 0x080fe20000000054 */
[----:B------:R-:W0:Y:S01]  /*4450*/  LDS.128 R12, [R11+0x1e00] ;  /* 0x001e00000b0c7984 */ /* 0x000e220000000c00 */
[-C--:B------:R-:W-:Y:S01]  /*4460*/  FFMA R85, R17, R42.reuse, R85 ;  /* 0x0000002a11557223 */ /* 0x080fe20000000055 */
[-C--:B------:R-:W-:Y:S01]  /*4470*/  FFMA R58, R18, R42.reuse, R58 ;  /* 0x0000002a123a7223 */ /* 0x080fe2000000003a */
[-C--:B------:R-:W-:Y:S01]  /*4480*/  FFMA R70, R19, R42.reuse, R70 ;  /* 0x0000002a13467223 */ /* 0x080fe20000000046 */
[----:B------:R1:W3:Y:S01]  /*4490*/  LDS.128 R80, [R11+0x1f00] ;  /* 0x001f00000b507984 */ /* 0x0002e20000000c00 */
        /* <DEDUP_REMOVED lines=36> */
[-C--:B-1----:R-:W-:Y:S01]  /*46e0*/  FFMA R11, R19, R28.reuse, R32 ;  /* 0x0000001c130b7223 */ /* 0x082fe20000000020 */
[----:B------:R-:W-:Y:S01]  /*46f0*/  FFMA R94, R23, R28, R24 ;  /* 0x0000001c175e7223 */ /* 0x000fe20000000018 */
[-C--:B------:R-:W-:Y:S01]  /*4700*/  FFMA R91, R19, R29.reuse, R33 ;  /* 0x0000001d135b7223 */ /* 0x080fe20000000021 */
[----:B------:R-:W-:Y:S01]  /*4710*/  FFMA R102, R23, R29, R25 ;  /* 0x0000001d17667223 */ /* 0x000fe20000000019 */
[-C--:B------:R-:W-:Y:S01]  /*4720*/  FFMA R95, R19, R30.reuse, R34 ;  /* 0x0000001e135f7223 */ /* 0x080fe20000000022 */
[----:B------:R-:W-:Y:S01]  /*4730*/  FFMA R103, R23, R30, R26 ;  /* 0x0000001e17677223 */ /* 0x000fe2000000001a */
[-C--:B------:R-:W-:Y:S01]  /*4740*/  FFMA R104, R19, R31.reuse, R39 ;  /* 0x0000001f13687223 */ /* 0x080fe20000000027 */
[----:B------:R-:W-:Y:S01]  /*4750*/  FFMA R112, R23, R31, R27 ;  /* 0x0000001f17707223 */ /* 0x000fe2000000001b */
[----:B0-----:R-:W-:Y:S01]  /*4760*/  FFMA R20, R53, R12, R35 ;  /* 0x0000000c35147223 */ /* 0x001fe20000000023 */
[-C--:B------:R-:W-:Y:S01]  /*4770*/  FFMA R17, R48, R13.reuse, R40 ;  /* 0x0000000d30117223 */ /* 0x080fe20000000028 */
[C---:B------:R-:W-:Y:S01]  /*4780*/  FFMA R25, R54.reuse, R13, R36 ;  /* 0x0000000d36197223 */ /* 0x040fe20000000024 */
[C---:B------:R-:W-:Y:S01]  /*4790*/  FFMA R26, R54.reuse, R14, R37 ;  /* 0x0000000e361a7223 */ /* 0x040fe20000000025 */
[----:B------:R-:W-:Y:S01]  /*47a0*/  FFMA R27, R54, R15, R38 ;  /* 0x0000000f361b7223 */ /* 0x000fe20000000026 */
        /* <DEDUP_REMOVED lines=23> */
[C---:B---3--:R-:W-:Y:S01]  /*4920*/  FFMA R72, R48.reuse, R80, R72 ;  /* 0x0000005030487223 */ /* 0x048fe20000000048 */
        /* <DEDUP_REMOVED lines=35> */
[----:B------:R-:W-:Y:S06]  /*4b60*/  BAR.SYNC.DEFER_BLOCKING 0x0 ;  /* 0x0000000000007b1d */ /* 0x000fec0000010000 */
[----:B------:R-:W-:Y:S05]  /*4b70*/  BRA.U UP0, `(.L_x_0) ;  /* 0xffffffb900447547 */ /* 0x000fea000b83ffff */
[----:B------:R-:W0:Y:S01]  /*4b80*/  S2R R0, SR_TID.X ;  /* 0x0000000000007919 */ /* 0x000e220000002100 */
[----:B------:R-:W1:Y:S01]  /*4b90*/  LDCU.64 UR4, c[0x0][0x390] ;  /* 0x00007200ff0477ac */ /* 0x000e620008000a00 */
[C---:B0-----:R-:W-:Y:S02]  /*4ba0*/  SHF.R.U64 R3, R0.reuse, 0x2, RZ ;  /* 0x0000000200037819 */ /* 0x041fe400000012ff */
[C---:B------:R-:W-:Y:S02]  /*4bb0*/  SHF.R.U64 R5, R0.reuse, 0x1, RZ ;  /* 0x0000000100057819 */ /* 0x040fe400000012ff */
[C---:B------:R-:W-:Y:S02]  /*4bc0*/  SHF.L.U32 R6, R0.reuse, 0x1, RZ ;  /* 0x0000000100067819 */ /* 0x040fe400000006ff */
[----:B------:R-:W-:Y:S02]  /*4bd0*/  LOP3.LUT R3, R3, 0xe0, RZ, 0xc0, !PT ;  /* 0x000000e003037812 */ /* 0x000fe400078ec0ff */
[----:B------:R-:W-:-:S02]  /*4be0*/  SHF.L.U32 R0, R0, 0x2, RZ ;  /* 0x0000000200007819 */ /* 0x000fc400000006ff */
[----:B------:R-:W-:Y:S02]  /*4bf0*/  LOP3.LUT R7, R5, 0x38, RZ, 0xc0, !PT ;  /* 0x0000003805077812 */ /* 0x000fe400078ec0ff */
[----:B------:R-:W-:Y:S01]  /*4c00*/  LOP3.LUT R5, R3, 0x1c, R6, 0xf8, !PT ;  /* 0x0000001c03057812 */ /* 0x000fe200078ef806 */
[----:B------:R-:W-:Y:S01]  /*4c10*/  IMAD.WIDE.U32 R2, R2, 0x80, RZ ;  /* 0x0000008002027825 */ /* 0x000fe200078e00ff */
[----:B------:R-:W-:Y:S02]  /*4c20*/  LOP3.LUT R7, R7, 0x4, R0, 0xf8, !PT ;  /* 0x0000000407077812 */ /* 0x000fe400078ef800 */
[----:B------:R-:W-:Y:S02]  /*4c30*/  IADD3 R5, P0, PT, R4, R5, RZ ;  /* 0x0000000504057210 */ /* 0x000fe40007f1e0ff */
[----:B------:R-:W-:Y:S02]  /*4c40*/  LOP3.LUT R0, R7, R2, RZ, 0xfc, !PT ;  /* 0x0000000207007212 */ /* 0x000fe400078efcff */
[----:B------:R-:W-:-:S02]  /*4c50*/  IADD3.X R2, PT, PT, RZ, RZ, RZ, P0, !PT ;  /* 0x000000ffff027210 */ /* 0x000fc400007fe4ff */
[----:B------:R-:W-:-:S04]  /*4c60*/  LEA R0, P1, R5, R0, 0x8 ;  /* 0x0000000005007211 */ /* 0x000fc800078240ff */
[----:B------:R-:W-:Y:S02]  /*4c70*/  LEA.HI.X R3, R5, R3, R2, 0x8, P1 ;  /* 0x0000000305037211 */ /* 0x000fe400008f4402 */
[----:B-1----:R-:W-:-:S04]  /*4c80*/  LEA R2, P0, R0, UR4, 0x2 ;  /* 0x0000000400027c11 */ /* 0x002fc8000f8010ff */
[----:B------:R-:W-:-:S05]  /*4c90*/  LEA.HI.X R3, R0, UR5, R3, 0x2, P0 ;  /* 0x0000000500037c11 */ /* 0x000fca00080f1403 */
[----:B------:R-:W-:Y:S04]  /*4ca0*/  STG.E.128 desc[UR8][R2.64], R16 ;  /* 0x0000001002007986 */ /* 0x000fe8000c101d08 */
        /* <DEDUP_REMOVED lines=14> */
[----:B------:R-:W-:Y:S01]  /*4d90*/  STG.E.128 desc[UR8][R2.64+0x10d00], R52 ;  /* 0x010d003402007986 */ /* 0x000fe2000c101d08 */
[----:B------:R-:W-:Y:S05]  /*4da0*/  EXIT ;  /* 0x000000000000794d */ /* 0x000fea0003800000 */
.L_x_1:
[----:B------:R-:W-:-:S00]  /*4db0*/  BRA `(.L_x_1) ;  /* 0xfffffffc00fc7947 */ /* 0x000fc0000383ffff */
[----:B------:R-:W-:-:S00]  /*4dc0*/  NOP ;  /* 0x0000000000007918 */ /* 0x000fc00000000000 */
        /* <DEDUP_REMOVED lines=11> */
.L_x_2:


//--------------------- .nv.shared._Z4funcPfS_S_  --------------------------
	.section	.nv.shared._Z4funcPfS_S_,"aw",@nobits
	.sectionflags	@""
	.align	4
.nv.shared._Z4funcPfS_S_:
	.zero		33792


//--------------------- .nv.shared.reserved.0     --------------------------
	.section	.nv.shared.reserved.0,"aw",@nobits
	.weak		__nv_reservedSMEM_offset_0_alias
	.size		__nv_reservedSMEM_offset_0_alias, 0, 64
	.other		__nv_reservedSMEM_offset_0_alias,@"STO_CUDA_RESERVED_SHARED STV_DEFAULT"
__nv_reservedSMEM_offset_0_alias:
	.zero		0
	.zero		64


//--------------------- .nv.constant0._Z4funcPfS_S_ --------------------------
	.section	.nv.constant0._Z4funcPfS_S_,"a",@progbits
	.sectionflags	@""
	.align	4
.nv.constant0._Z4funcPfS_S_:
	.zero		920


//--------------------- SYMBOLS --------------------------

	.type		.nv.reservedSmem.offset0,@object
	.size		.nv.reservedSmem.offset0,0x4
	.type		.nv.reservedSmem.cap,@object
	.size		.nv.reservedSmem.cap,0x4
